// auto-generated by cutlass_sweep.gemm — config: {"arch": "sm_100", "cluster_m": 2, "cluster_n": 1, "dtype": "bf16", "dtype_b": "bf16", "layout": "nt", "stages": 0, "tile_k": 16, "tile_m": 256, "tile_n": 32}
#include "cutlass/cutlass.h"
#include "cutlass/gemm/collective/collective_builder.hpp"
#include "cutlass/gemm/device/gemm_universal_adapter.h"
#include "cutlass/gemm/kernel/gemm_universal.hpp"
#include "cutlass/epilogue/collective/collective_builder.hpp"

using ElemA = cutlass::bfloat16_t;
using ElemB = cutlass::bfloat16_t;
using ElemCD = cutlass::bfloat16_t;
using Acc  = float;
using TileShape    = cute::Shape<cute::_256, cute::_32, cute::_16>;
using ClusterShape = cute::Shape<cute::_2, cute::_1, cute::_1>;

using CollectiveEpilogue = typename cutlass::epilogue::collective::CollectiveBuilder<
    cutlass::arch::Sm100, cutlass::arch::OpClassTensorOp,
    TileShape, ClusterShape,
    cutlass::epilogue::collective::EpilogueTileAuto,
    Acc, Acc,
    ElemCD, cutlass::layout::RowMajor, 128 / cutlass::sizeof_bits<ElemCD>::value,
    ElemCD, cutlass::layout::RowMajor, 128 / cutlass::sizeof_bits<ElemCD>::value,
    cutlass::epilogue::collective::EpilogueScheduleAuto
  >::CollectiveOp;

using CollectiveMainloop = typename cutlass::gemm::collective::CollectiveBuilder<
    cutlass::arch::Sm100, cutlass::arch::OpClassTensorOp,
    ElemA, cutlass::layout::RowMajor, 128 / cutlass::sizeof_bits<ElemA>::value,
    ElemB, cutlass::layout::ColumnMajor, 128 / cutlass::sizeof_bits<ElemB>::value,
    Acc,
    TileShape, ClusterShape,
    cutlass::gemm::collective::StageCountAutoCarveout<static_cast<int>(sizeof(typename CollectiveEpilogue::SharedStorage))>,
    cutlass::gemm::collective::KernelScheduleAuto
  >::CollectiveOp;

using GemmKernel = cutlass::gemm::kernel::GemmUniversal<
    cute::Shape<int,int,int,int>,
    CollectiveMainloop,
    CollectiveEpilogue
>;
using Gemm = cutlass::gemm::device::GemmUniversalAdapter<GemmKernel>;

// Force the device kernel symbol into the cubin without needing a host main.
auto* _anchor = &cutlass::device_kernel<GemmKernel>;


// ===== COMPILED SASS (sm_100a) =====

	.target	sm_100a

	.elftype	@"ET_EXEC"


//--------------------- .note.nv.tkinfo           --------------------------
	.section	.note.nv.tkinfo,"",@"SHT_NOTE"
	.sectionflags	@"SHF_NOTE_NV_TKINFO"
	.tkinfo
        /*0018*/ 	.word	0x00000002
        /*0030*/ 	.string	""
        /*0030*/ 	.string	"ptxas"
        /*0030*/ 	.string	"Cuda compilation tools, release 13.0, V13.0.88"
        /*0030*/ 	.string	"Build cuda_13.0.r13.0/compiler.36424714_0"
        /*0030*/ 	.string	"-arch sm_100a -m 64 "



//--------------------- .note.nv.cuinfo           --------------------------
	.section	.note.nv.cuinfo,"",@"SHT_NOTE"
	.sectionflags	@"SHF_NOTE_NV_CUINFO"
        /*0018*/ 	.short	0x0002
        /*001a*/ 	.short	0x0064
        /*001c*/ 	.short	0x0082
	.zero		2


//--------------------- .nv.info                  --------------------------
	.section	.nv.info,"",@"SHT_CUDA_INFO"
	.align	4


	//----- nvinfo : EIATTR_REGCOUNT
	.align		4
        /*0000*/ 	.byte	0x04, 0x2f
        /*0002*/ 	.short	(.L_19 - .L_18)
	.align		4
.L_18:
        /*0004*/ 	.word	index@(_ZN7cutlass13device_kernelINS_4gemm6kernel13GemmUniversalIN4cute5tupleIJiiiiEEENS1_10collective13CollectiveMmaINS1_35MainloopSm100TmaUmmaWarpSpecializedILi46ELi2ELi4ENS5_IJNS4_1CILi2EEENSA_ILi1EEESC_EEEEENS5_IJNSA_ILi256EEENSA_ILi32EEENSA_ILi16EEEEEENS_10bfloat16_tENS5_IJlSC_lEEESJ_SK_NS4_8TiledMMAINS4_8MMA_AtomIJNS4_26SM100_MMA_F16BF16_2x1SM_SSISJ_SJ_fLi256ELi32ELNS4_4UMMA5MajorE0ELSP_0ELNSO_7ScaleInE0ELSQ_0EEEEEENS4_6LayoutINS5_IJSC_SC_SC_EEENS5_IJNSA_ILi0EEESV_SV_EEEEENS5_IJNS4_10UnderscoreESY_SY_EEEEENS4_18SM100_TMA_2SM_LOADENS4_14ComposedLayoutINS4_7SwizzleILi1ELi4ELi3EEENS4_18smem_ptr_flag_bitsILi16EEENST_INS5_IJNSA_ILi8EEESH_EEENS5_IJSH_SC_EEEEEEEvNS4_8identityES11_S1B_vS1C_EENS_8epilogue10collective18CollectiveEpilogueINS1E_23Sm100TmaWarpSpecializedILi2ELi1ELi32ELb1ELb0EEEJNS5_IJNSA_ILi128EEESG_SH_EEENS5_IJNST_IS1J_SC_EENST_ISG_SC_EEEEESJ_SK_SJ_SK_NS1E_6fusion15FusionCallbacksIS1I_NS1O_17LinearCombinationISJ_fSJ_fLNS_15FloatRoundStyleE2EEES1K_S1N_JEEENS4_5SM1004TMEM4LOAD26SM100_TMEM_LOAD_32dp32b32xENS4_13SM90_TMA_LOADENS12_INS13_ILi2ELi4ELi3EEES16_NST_INS5_IJS17_SG_EEENS5_IJSG_SC_EEEEEEENS4_39AutoVectorizingCopyWithAssumedAlignmentILi128EEENS4_14SM90_TMA_STOREES23_S25_S25_EEEvvEEEEvNT_6ParamsE)
        /*0008*/ 	.word	0x0000007d


	//----- nvinfo : EIATTR_FRAME_SIZE
	.align		4
.L_19:
        /*000c*/ 	.byte	0x04, 0x11
        /*000e*/ 	.short	(.L_21 - .L_20)
	.align		4
.L_20:
        /*0010*/ 	.word	index@($__internal_2_$__cuda_sm10x_tcgen05_guardrail_trap_unallocated_columns_being_dealloced)
        /*0014*/ 	.word	0x00000000


	//----- nvinfo : EIATTR_FRAME_SIZE
	.align		4
.L_21:
        /*0018*/ 	.byte	0x04, 0x11
        /*001a*/ 	.short	(.L_23 - .L_22)
	.align		4
.L_22:
        /*001c*/ 	.word	index@($__internal_1_$__cuda_sm10x_tcgen05_guardrail_trap_phase_invalid_during_alloc)
        /*0020*/ 	.word	0x00000000


	//----- nvinfo : EIATTR_FRAME_SIZE
	.align		4
.L_23:
        /*0024*/ 	.byte	0x04, 0x11
        /*0026*/ 	.short	(.L_25 - .L_24)
	.align		4
.L_24:
        /*0028*/ 	.word	index@($__internal_0_$__cuda_sm10x_tcgen05_guardrail_trap_col_being_dealloced_not_returned_by_alloc)
        /*002c*/ 	.word	0x00000000


	//----- nvinfo : EIATTR_FRAME_SIZE
	.align		4
.L_25:
        /*0030*/ 	.byte	0x04, 0x11
        /*0032*/ 	.short	(.L_27 - .L_26)
	.align		4
.L_26:
        /*0034*/ 	.word	index@(_ZN7cutlass13device_kernelINS_4gemm6kernel13GemmUniversalIN4cute5tupleIJiiiiEEENS1_10collective13CollectiveMmaINS1_35MainloopSm100TmaUmmaWarpSpecializedILi46ELi2ELi4ENS5_IJNS4_1CILi2EEENSA_ILi1EEESC_EEEEENS5_IJNSA_ILi256EEENSA_ILi32EEENSA_ILi16EEEEEENS_10bfloat16_tENS5_IJlSC_lEEESJ_SK_NS4_8TiledMMAINS4_8MMA_AtomIJNS4_26SM100_MMA_F16BF16_2x1SM_SSISJ_SJ_fLi256ELi32ELNS4_4UMMA5MajorE0ELSP_0ELNSO_7ScaleInE0ELSQ_0EEEEEENS4_6LayoutINS5_IJSC_SC_SC_EEENS5_IJNSA_ILi0EEESV_SV_EEEEENS5_IJNS4_10UnderscoreESY_SY_EEEEENS4_18SM100_TMA_2SM_LOADENS4_14ComposedLayoutINS4_7SwizzleILi1ELi4ELi3EEENS4_18smem_ptr_flag_bitsILi16EEENST_INS5_IJNSA_ILi8EEESH_EEENS5_IJSH_SC_EEEEEEEvNS4_8identityES11_S1B_vS1C_EENS_8epilogue10collective18CollectiveEpilogueINS1E_23Sm100TmaWarpSpecializedILi2ELi1ELi32ELb1ELb0EEEJNS5_IJNSA_ILi128EEESG_SH_EEENS5_IJNST_IS1J_SC_EENST_ISG_SC_EEEEESJ_SK_SJ_SK_NS1E_6fusion15FusionCallbacksIS1I_NS1O_17LinearCombinationISJ_fSJ_fLNS_15FloatRoundStyleE2EEES1K_S1N_JEEENS4_5SM1004TMEM4LOAD26SM100_TMEM_LOAD_32dp32b32xENS4_13SM90_TMA_LOADENS12_INS13_ILi2ELi4ELi3EEES16_NST_INS5_IJS17_SG_EEENS5_IJSG_SC_EEEEEEENS4_39AutoVectorizingCopyWithAssumedAlignmentILi128EEENS4_14SM90_TMA_STOREES23_S25_S25_EEEvvEEEEvNT_6ParamsE)
        /*0038*/ 	.word	0x00000000


	//----- nvinfo : EIATTR_MIN_STACK_SIZE
	.align		4
.L_27:
        /*003c*/ 	.byte	0x04, 0x12
        /*003e*/ 	.short	(.L_29 - .L_28)
	.align		4
.L_28:
        /*0040*/ 	.word	index@(_ZN7cutlass13device_kernelINS_4gemm6kernel13GemmUniversalIN4cute5tupleIJiiiiEEENS1_10collective13CollectiveMmaINS1_35MainloopSm100TmaUmmaWarpSpecializedILi46ELi2ELi4ENS5_IJNS4_1CILi2EEENSA_ILi1EEESC_EEEEENS5_IJNSA_ILi256EEENSA_ILi32EEENSA_ILi16EEEEEENS_10bfloat16_tENS5_IJlSC_lEEESJ_SK_NS4_8TiledMMAINS4_8MMA_AtomIJNS4_26SM100_MMA_F16BF16_2x1SM_SSISJ_SJ_fLi256ELi32ELNS4_4UMMA5MajorE0ELSP_0ELNSO_7ScaleInE0ELSQ_0EEEEEENS4_6LayoutINS5_IJSC_SC_SC_EEENS5_IJNSA_ILi0EEESV_SV_EEEEENS5_IJNS4_10UnderscoreESY_SY_EEEEENS4_18SM100_TMA_2SM_LOADENS4_14ComposedLayoutINS4_7SwizzleILi1ELi4ELi3EEENS4_18smem_ptr_flag_bitsILi16EEENST_INS5_IJNSA_ILi8EEESH_EEENS5_IJSH_SC_EEEEEEEvNS4_8identityES11_S1B_vS1C_EENS_8epilogue10collective18CollectiveEpilogueINS1E_23Sm100TmaWarpSpecializedILi2ELi1ELi32ELb1ELb0EEEJNS5_IJNSA_ILi128EEESG_SH_EEENS5_IJNST_IS1J_SC_EENST_ISG_SC_EEEEESJ_SK_SJ_SK_NS1E_6fusion15FusionCallbacksIS1I_NS1O_17LinearCombinationISJ_fSJ_fLNS_15FloatRoundStyleE2EEES1K_S1N_JEEENS4_5SM1004TMEM4LOAD26SM100_TMEM_LOAD_32dp32b32xENS4_13SM90_TMA_LOADENS12_INS13_ILi2ELi4ELi3EEES16_NST_INS5_IJS17_SG_EEENS5_IJSG_SC_EEEEEEENS4_39AutoVectorizingCopyWithAssumedAlignmentILi128EEENS4_14SM90_TMA_STOREES23_S25_S25_EEEvvEEEEvNT_6ParamsE)
        /*0044*/ 	.word	0x00000000
.L_29:


//--------------------- .nv.compat                --------------------------
	.section	.nv.compat,"",@"SHT_CUDA_COMPAT_INFO"
	.align	4
        /*0000*/ 	.byte	0x02, 0x09, 0x01, 0x00, 0x02, 0x02, 0x02, 0x00, 0x02, 0x05, 0x05, 0x00, 0x03, 0x07, 0x01, 0x01
        /*0010*/ 	.byte	0x02, 0x03, 0x01, 0x00, 0x02, 0x06, 0x01, 0x00, 0x04, 0x0b, 0x08, 0x00, 0x09, 0x00, 0x00, 0x00
        /*0020*/ 	.byte	0x00, 0x00, 0x00, 0x00


//--------------------- .nv.info._ZN7cutlass13device_kernelINS_4gemm6kernel13GemmUniversalIN4cute5tupleIJiiiiEEENS1_10collective13CollectiveMmaINS1_35MainloopSm100TmaUmmaWarpSpecializedILi46ELi2ELi4ENS5_IJNS4_1CILi2EEENSA_ILi1EEESC_EEEEENS5_IJNSA_ILi256EEENSA_ILi32EEENSA_ILi16EEEEEENS_10bfloat16_tENS5_IJlSC_lEEESJ_SK_NS4_8TiledMMAINS4_8MMA_AtomIJNS4_26SM100_MMA_F16BF16_2x1SM_SSISJ_SJ_fLi256ELi32ELNS4_4UMMA5MajorE0ELSP_0ELNSO_7ScaleInE0ELSQ_0EEEEEENS4_6LayoutINS5_IJSC_SC_SC_EEENS5_IJNSA_ILi0EEESV_SV_EEEEENS5_IJNS4_10UnderscoreESY_SY_EEEEENS4_18SM100_TMA_2SM_LOADENS4_14ComposedLayoutINS4_7SwizzleILi1ELi4ELi3EEENS4_18smem_ptr_flag_bitsILi16EEENST_INS5_IJNSA_ILi8EEESH_EEENS5_IJSH_SC_EEEEEEEvNS4_8identityES11_S1B_vS1C_EENS_8epilogue10collective18CollectiveEpilogueINS1E_23Sm100TmaWarpSpecializedILi2ELi1ELi32ELb1ELb0EEEJNS5_IJNSA_ILi128EEESG_SH_EEENS5_IJNST_IS1J_SC_EENST_ISG_SC_EEEEESJ_SK_SJ_SK_NS1E_6fusion15FusionCallbacksIS1I_NS1O_17LinearCombinationISJ_fSJ_fLNS_15FloatRoundStyleE2EEES1K_S1N_JEEENS4_5SM1004TMEM4LOAD26SM100_TMEM_LOAD_32dp32b32xENS4_13SM90_TMA_LOADENS12_INS13_ILi2ELi4ELi3EEES16_NST_INS5_IJS17_SG_EEENS5_IJSG_SC_EEEEEEENS4_39AutoVectorizingCopyWithAssumedAlignmentILi128EEENS4_14SM90_TMA_STOREES23_S25_S25_EEEvvEEEEvNT_6ParamsE --------------------------
	.section	.nv.info._ZN7cutlass13device_kernelINS_4gemm6kernel13GemmUniversalIN4cute5tupleIJiiiiEEENS1_10collective13CollectiveMmaINS1_35MainloopSm100TmaUmmaWarpSpecializedILi46ELi2ELi4ENS5_IJNS4_1CILi2EEENSA_ILi1EEESC_EEEEENS5_IJNSA_ILi256EEENSA_ILi32EEENSA_ILi16EEEEEENS_10bfloat16_tENS5_IJlSC_lEEESJ_SK_NS4_8TiledMMAINS4_8MMA_AtomIJNS4_26SM100_MMA_F16BF16_2x1SM_SSISJ_SJ_fLi256ELi32ELNS4_4UMMA5MajorE0ELSP_0ELNSO_7ScaleInE0ELSQ_0EEEEEENS4_6LayoutINS5_IJSC_SC_SC_EEENS5_IJNSA_ILi0EEESV_SV_EEEEENS5_IJNS4_10UnderscoreESY_SY_EEEEENS4_18SM100_TMA_2SM_LOADENS4_14ComposedLayoutINS4_7SwizzleILi1ELi4ELi3EEENS4_18smem_ptr_flag_bitsILi16EEENST_INS5_IJNSA_ILi8EEESH_EEENS5_IJSH_SC_EEEEEEEvNS4_8identityES11_S1B_vS1C_EENS_8epilogue10collective18CollectiveEpilogueINS1E_23Sm100TmaWarpSpecializedILi2ELi1ELi32ELb1ELb0EEEJNS5_IJNSA_ILi128EEESG_SH_EEENS5_IJNST_IS1J_SC_EENST_ISG_SC_EEEEESJ_SK_SJ_SK_NS1E_6fusion15FusionCallbacksIS1I_NS1O_17LinearCombinationISJ_fSJ_fLNS_15FloatRoundStyleE2EEES1K_S1N_JEEENS4_5SM1004TMEM4LOAD26SM100_TMEM_LOAD_32dp32b32xENS4_13SM90_TMA_LOADENS12_INS13_ILi2ELi4ELi3EEES16_NST_INS5_IJS17_SG_EEENS5_IJSG_SC_EEEEEEENS4_39AutoVectorizingCopyWithAssumedAlignmentILi128EEENS4_14SM90_TMA_STOREES23_S25_S25_EEEvvEEEEvNT_6ParamsE,"",@"SHT_CUDA_INFO"
	.sectionflags	@""
	.align	4


	//----- nvinfo : EIATTR_CUDA_API_VERSION
	.align		4
        /*0000*/ 	.byte	0x04, 0x37
        /*0002*/ 	.short	(.L_31 - .L_30)
.L_30:
        /*0004*/ 	.word	0x00000082


	//----- nvinfo : EIATTR_KPARAM_INFO
	.align		4
.L_31:
        /*0008*/ 	.byte	0x04, 0x17
        /*000a*/ 	.short	(.L_33 - .L_32)
.L_32:
        /*000c*/ 	.word	0x00000000
        /*0010*/ 	.short	0x0000
        /*0012*/ 	.short	0x0000
        /*0014*/ 	.byte	0x00, 0xf0, 0x01, 0x20


	//----- nvinfo : EIATTR_AT_ENTRY_FRAGMENTS
	.align		4
.L_33:
        /*0018*/ 	.byte	0x04, 0x4f
        /*001a*/ 	.short	(.L_35 - .L_34)


	//   ....[0]....
.L_34:
        /*001c*/ 	.word	0x00000007


	//----- nvinfo : EIATTR_RESERVED_SMEM_USED
	.align		4
.L_35:
        /*0020*/ 	.byte	0x01, 0x41
	.zero		2


	//----- nvinfo : EIATTR_SPARSE_MMA_MASK
	.align		4
        /*0024*/ 	.byte	0x03, 0x50
        /*0026*/ 	.short	0x0000


	//----- nvinfo : EIATTR_TCGEN05_2CTA_USED
	.align		4
        /*0028*/ 	.byte	0x01, 0x52
	.zero		2


	//----- nvinfo : EIATTR_MAXREG_COUNT
	.align		4
        /*002c*/ 	.byte	0x03, 0x1b
        /*002e*/ 	.short	0x00ff


	//----- nvinfo : EIATTR_NUM_BARRIERS
	.align		4
        /*0030*/ 	.byte	0x02, 0x4c
        /*0032*/ 	.byte	0x07
	.zero		1


	//----- nvinfo : EIATTR_EXTERNS
	.align		4
        /*0034*/ 	.byte	0x04, 0x0f
        /*0036*/ 	.short	(.L_37 - .L_36)


	//   ....[0]....
	.align		4
.L_36:
        /*0038*/ 	.word	index@(__assertfail)


	//----- nvinfo : EIATTR_MERCURY_ISA_VERSION
	.align		4
.L_37:
        /*003c*/ 	.byte	0x03, 0x5f
        /*003e*/ 	.short	0x0101


	//----- nvinfo : EIATTR_INT_WARP_WIDE_INSTR_OFFSETS
	.align		4
        /*0040*/ 	.byte	0x04, 0x31
        /*0042*/ 	.short	(.L_39 - .L_38)


	//   ....[0]....
.L_38:
        /*0044*/ 	.word	0x00001240


	//   ....[1]....
        /*0048*/ 	.word	0x000012e0


	//   ....[2]....
        /*004c*/ 	.word	0x00002640


	//   ....[3]....
        /*0050*/ 	.word	0x00005b60


	//   ....[4]....
        /*0054*/ 	.word	0x00005b90


	//   ....[5]....
        /*0058*/ 	.word	0x00005be0


	//   ....[6]....
        /*005c*/ 	.word	0x000065d0


	//   ....[7]....
        /*0060*/ 	.word	0x00006710


	//----- nvinfo : EIATTR_COOP_GROUP_MASK_REGIDS
	.align		4
.L_39:
        /*0064*/ 	.byte	0x04, 0x29
        /*0066*/ 	.short	(.L_41 - .L_40)


	//   ....[0]....
.L_40:
        /*0068*/ 	.word	0xffffffff


	//   ....[1]....
        /*006c*/ 	.word	0xffffffff


	//   ....[2]....
        /*0070*/ 	.word	0xffffffff


	//   ....[3]....
        /*0074*/ 	.word	0xffffffff


	//   ....[4]....
        /*0078*/ 	.word	0xffffffff


	//   ....[5]....
        /*007c*/ 	.word	0xffffffff


	//   ....[6]....
        /*0080*/ 	.word	0xffffffff


	//   ....[7]....
        /*0084*/ 	.word	0xffffffff


	//   ....[8]....
        /*0088*/ 	.word	0xffffffff


	//   ....[9]....
        /*008c*/ 	.word	0xffffffff


	//   ....[10]....
        /*0090*/ 	.word	0xffffffff


	//   ....[11]....
        /*0094*/ 	.word	0xffffffff


	//   ....[12]....
        /*0098*/ 	.word	0xffffffff


	//   ....[13]....
        /*009c*/ 	.word	0xffffffff


	//----- nvinfo : EIATTR_COOP_GROUP_INSTR_OFFSETS
	.align		4
.L_41:
        /*00a0*/ 	.byte	0x04, 0x28
        /*00a2*/ 	.short	(.L_43 - .L_42)


	//   ....[0]....
.L_42:
        /*00a4*/ 	.word	0x000000c0


	//   ....[1]....
        /*00a8*/ 	.word	0x00000500


	//   ....[2]....
        /*00ac*/ 	.word	0x00000bf0


	//   ....[3]....
        /*00b0*/ 	.word	0x00000d40


	//   ....[4]....
        /*00b4*/ 	.word	0x00000e30


	//   ....[5]....
        /*00b8*/ 	.word	0x00000f90


	//   ....[6]....
        /*00bc*/ 	.word	0x00001120


	//   ....[7]....
        /*00c0*/ 	.word	0x00001360


	//   ....[8]....
        /*00c4*/ 	.word	0x00002520


	//   ....[9]....
        /*00c8*/ 	.word	0x00004aa0


	//   ....[10]....
        /*00cc*/ 	.word	0x00004f70


	//   ....[11]....
        /*00d0*/ 	.word	0x00004fa0


	//   ....[12]....
        /*00d4*/ 	.word	0x00005a70


	//   ....[13]....
        /*00d8*/ 	.word	0x00005c80


	//----- nvinfo : EIATTR_VRC_CTA_INIT_COUNT
	.align		4
.L_43:
        /*00dc*/ 	.byte	0x02, 0x4a
        /*00de*/ 	.byte	0x80
	.zero		1


	//----- nvinfo : EIATTR_SYSCALL_OFFSETS
	.align		4
        /*00e0*/ 	.byte	0x04, 0x46
        /*00e2*/ 	.short	(.L_45 - .L_44)


	//   ....[0]....
.L_44:
        /*00e4*/ 	.word	0x000071e0


	//   ....[1]....
        /*00e8*/ 	.word	0x000072d0


	//   ....[2]....
        /*00ec*/ 	.word	0x00007a40


	//----- nvinfo : EIATTR_MBARRIER_INSTR_OFFSETS
	.align		4
.L_45:
        /*00f0*/ 	.byte	0x04, 0x39
        /*00f2*/ 	.short	(.L_47 - .L_46)


	//   ....[0]....
.L_46:
        /*00f4*/ 	.word	0x00000610
        /*00f8*/ 	.word	0x000000ff
        /*00fc*/ 	.word	0x00000000
        /*0100*/ 	.short	0x0100
        /*0102*/ 	.byte	0x08
	.zero		1


	//   ....[1]....
        /*0104*/ 	.word	0x00000620
        /*0108*/ 	.word	0x000000ff
        /*010c*/ 	.word	0x00000170
        /*0110*/ 	.short	0x0100
        /*0112*/ 	.byte	0x08
	.zero		1


	//   ....[2]....
        /*0114*/ 	.word	0x00000630
        /*0118*/ 	.word	0x000000ff
        /*011c*/ 	.word	0x00000008
        /*0120*/ 	.short	0x0100
        /*0122*/ 	.byte	0x08
	.zero		1


	//   ....[3]....
        /*0124*/ 	.word	0x00000640
        /*0128*/ 	.word	0x000000ff
        /*012c*/ 	.word	0x00000178
        /*0130*/ 	.short	0x0100
        /*0132*/ 	.byte	0x08
	.zero		1


	//   ....[4]....
        /*0134*/ 	.word	0x00000650
        /*0138*/ 	.word	0x000000ff
        /*013c*/ 	.word	0x00000010
        /*0140*/ 	.short	0x0100
        /*0142*/ 	.byte	0x08
	.zero		1


	//   ....[5]....
        /*0144*/ 	.word	0x00000660
        /*0148*/ 	.word	0x000000ff
        /*014c*/ 	.word	0x00000180
        /*0150*/ 	.short	0x0100
        /*0152*/ 	.byte	0x08
	.zero		1


	//   ....[6]....
        /*0154*/ 	.word	0x00000670
        /*0158*/ 	.word	0x000000ff
        /*015c*/ 	.word	0x00000018
        /*0160*/ 	.short	0x0100
        /*0162*/ 	.byte	0x08
	.zero		1


	//   ....[7]....
        /*0164*/ 	.word	0x00000680
        /*0168*/ 	.word	0x000000ff
        /*016c*/ 	.word	0x00000188
        /*0170*/ 	.short	0x0100
        /*0172*/ 	.byte	0x08
	.zero		1


	//   ....[8]....
        /*0174*/ 	.word	0x00000690
        /*0178*/ 	.word	0x000000ff
        /*017c*/ 	.word	0x00000020
        /*0180*/ 	.short	0x0100
        /*0182*/ 	.byte	0x08
	.zero		1


	//   ....[9]....
        /*0184*/ 	.word	0x000006a0
        /*0188*/ 	.word	0x000000ff
        /*018c*/ 	.word	0x00000190
        /*0190*/ 	.short	0x0100
        /*0192*/ 	.byte	0x08
	.zero		1


	//   ....[10]....
        /*0194*/ 	.word	0x000006b0
        /*0198*/ 	.word	0x000000ff
        /*019c*/ 	.word	0x00000028
        /*01a0*/ 	.short	0x0100
        /*01a2*/ 	.byte	0x08
	.zero		1


	//   ....[11]....
        /*01a4*/ 	.word	0x000006c0
        /*01a8*/ 	.word	0x000000ff
        /*01ac*/ 	.word	0x00000198
        /*01b0*/ 	.short	0x0100
        /*01b2*/ 	.byte	0x08
	.zero		1


	//   ....[12]....
        /*01b4*/ 	.word	0x000006d0
        /*01b8*/ 	.word	0x000000ff
        /*01bc*/ 	.word	0x00000030
        /*01c0*/ 	.short	0x0100
        /*01c2*/ 	.byte	0x08
	.zero		1


	//   ....[13]....
        /*01c4*/ 	.word	0x000006e0
        /*01c8*/ 	.word	0x000000ff
        /*01cc*/ 	.word	0x000001a0
        /*01d0*/ 	.short	0x0100
        /*01d2*/ 	.byte	0x08
	.zero		1


	//   ....[14]....
        /*01d4*/ 	.word	0x000006f0
        /*01d8*/ 	.word	0x000000ff
        /*01dc*/ 	.word	0x00000038
        /*01e0*/ 	.short	0x0100
        /*01e2*/ 	.byte	0x08
	.zero		1


	//   ....[15]....
        /*01e4*/ 	.word	0x00000700
        /*01e8*/ 	.word	0x000000ff
        /*01ec*/ 	.word	0x000001a8
        /*01f0*/ 	.short	0x0100
        /*01f2*/ 	.byte	0x08
	.zero		1


	//   ....[16]....
        /*01f4*/ 	.word	0x00000710
        /*01f8*/ 	.word	0x000000ff
        /*01fc*/ 	.word	0x00000040
        /*0200*/ 	.short	0x0100
        /*0202*/ 	.byte	0x08
	.zero		1


	//   ....[17]....
        /*0204*/ 	.word	0x00000720
        /*0208*/ 	.word	0x000000ff
        /*020c*/ 	.word	0x000001b0
        /*0210*/ 	.short	0x0100
        /*0212*/ 	.byte	0x08
	.zero		1


	//   ....[18]....
        /*0214*/ 	.word	0x00000730
        /*0218*/ 	.word	0x000000ff
        /*021c*/ 	.word	0x00000048
        /*0220*/ 	.short	0x0100
        /*0222*/ 	.byte	0x08
	.zero		1


	//   ....[19]....
        /*0224*/ 	.word	0x00000740
        /*0228*/ 	.word	0x000000ff
        /*022c*/ 	.word	0x000001b8
        /*0230*/ 	.short	0x0100
        /*0232*/ 	.byte	0x08
	.zero		1


	//   ....[20]....
        /*0234*/ 	.word	0x00000750
        /*0238*/ 	.word	0x000000ff
        /*023c*/ 	.word	0x00000050
        /*0240*/ 	.short	0x0100
        /*0242*/ 	.byte	0x08
	.zero		1


	//   ....[21]....
        /*0244*/ 	.word	0x00000760
        /*0248*/ 	.word	0x000000ff
        /*024c*/ 	.word	0x000001c0
        /*0250*/ 	.short	0x0100
        /*0252*/ 	.byte	0x08
	.zero		1


	//   ....[22]....
        /*0254*/ 	.word	0x00000770
        /*0258*/ 	.word	0x000000ff
        /*025c*/ 	.word	0x00000058
        /*0260*/ 	.short	0x0100
        /*0262*/ 	.byte	0x08
	.zero		1


	//   ....[23]....
        /*0264*/ 	.word	0x00000780
        /*0268*/ 	.word	0x000000ff
        /*026c*/ 	.word	0x000001c8
        /*0270*/ 	.short	0x0100
        /*0272*/ 	.byte	0x08
	.zero		1


	//   ....[24]....
        /*0274*/ 	.word	0x00000790
        /*0278*/ 	.word	0x000000ff
        /*027c*/ 	.word	0x00000060
        /*0280*/ 	.short	0x0100
        /*0282*/ 	.byte	0x08
	.zero		1


	//   ....[25]....
        /*0284*/ 	.word	0x000007a0
        /*0288*/ 	.word	0x000000ff
        /*028c*/ 	.word	0x000001d0
        /*0290*/ 	.short	0x0100
        /*0292*/ 	.byte	0x08
	.zero		1


	//   ....[26]....
        /*0294*/ 	.word	0x000007b0
        /*0298*/ 	.word	0x000000ff
        /*029c*/ 	.word	0x00000068
        /*02a0*/ 	.short	0x0100
        /*02a2*/ 	.byte	0x08
	.zero		1


	//   ....[27]....
        /*02a4*/ 	.word	0x000007c0
        /*02a8*/ 	.word	0x000000ff
        /*02ac*/ 	.word	0x000001d8
        /*02b0*/ 	.short	0x0100
        /*02b2*/ 	.byte	0x08
	.zero		1


	//   ....[28]....
        /*02b4*/ 	.word	0x000007d0
        /*02b8*/ 	.word	0x000000ff
        /*02bc*/ 	.word	0x00000070
        /*02c0*/ 	.short	0x0100
        /*02c2*/ 	.byte	0x08
	.zero		1


	//   ....[29]....
        /*02c4*/ 	.word	0x000007e0
        /*02c8*/ 	.word	0x000000ff
        /*02cc*/ 	.word	0x000001e0
        /*02d0*/ 	.short	0x0100
        /*02d2*/ 	.byte	0x08
	.zero		1


	//   ....[30]....
        /*02d4*/ 	.word	0x000007f0
        /*02d8*/ 	.word	0x000000ff
        /*02dc*/ 	.word	0x00000078
        /*02e0*/ 	.short	0x0100
        /*02e2*/ 	.byte	0x08
	.zero		1


	//   ....[31]....
        /*02e4*/ 	.word	0x00000800
        /*02e8*/ 	.word	0x000000ff
        /*02ec*/ 	.word	0x000001e8
        /*02f0*/ 	.short	0x0100
        /*02f2*/ 	.byte	0x08
	.zero		1


	//   ....[32]....
        /*02f4*/ 	.word	0x00000810
        /*02f8*/ 	.word	0x000000ff
        /*02fc*/ 	.word	0x00000080
        /*0300*/ 	.short	0x0100
        /*0302*/ 	.byte	0x08
	.zero		1


	//   ....[33]....
        /*0304*/ 	.word	0x00000820
        /*0308*/ 	.word	0x000000ff
        /*030c*/ 	.word	0x000001f0
        /*0310*/ 	.short	0x0100
        /*0312*/ 	.byte	0x08
	.zero		1


	//   ....[34]....
        /*0314*/ 	.word	0x00000830
        /*0318*/ 	.word	0x000000ff
        /*031c*/ 	.word	0x00000088
        /*0320*/ 	.short	0x0100
        /*0322*/ 	.byte	0x08
	.zero		1


	//   ....[35]....
        /*0324*/ 	.word	0x00000840
        /*0328*/ 	.word	0x000000ff
        /*032c*/ 	.word	0x000001f8
        /*0330*/ 	.short	0x0100
        /*0332*/ 	.byte	0x08
	.zero		1


	//   ....[36]....
        /*0334*/ 	.word	0x00000850
        /*0338*/ 	.word	0x000000ff
        /*033c*/ 	.word	0x00000090
        /*0340*/ 	.short	0x0100
        /*0342*/ 	.byte	0x08
	.zero		1


	//   ....[37]....
        /*0344*/ 	.word	0x00000860
        /*0348*/ 	.word	0x000000ff
        /*034c*/ 	.word	0x00000200
        /*0350*/ 	.short	0x0100
        /*0352*/ 	.byte	0x08
	.zero		1


	//   ....[38]....
        /*0354*/ 	.word	0x00000870
        /*0358*/ 	.word	0x000000ff
        /*035c*/ 	.word	0x00000098
        /*0360*/ 	.short	0x0100
        /*0362*/ 	.byte	0x08
	.zero		1


	//   ....[39]....
        /*0364*/ 	.word	0x00000880
        /*0368*/ 	.word	0x000000ff
        /*036c*/ 	.word	0x00000208
        /*0370*/ 	.short	0x0100
        /*0372*/ 	.byte	0x08
	.zero		1


	//   ....[40]....
        /*0374*/ 	.word	0x00000890
        /*0378*/ 	.word	0x000000ff
        /*037c*/ 	.word	0x000000a0
        /*0380*/ 	.short	0x0100
        /*0382*/ 	.byte	0x08
	.zero		1


	//   ....[41]....
        /*0384*/ 	.word	0x000008a0
        /*0388*/ 	.word	0x000000ff
        /*038c*/ 	.word	0x00000210
        /*0390*/ 	.short	0x0100
        /*0392*/ 	.byte	0x08
	.zero		1


	//   ....[42]....
        /*0394*/ 	.word	0x000008b0
        /*0398*/ 	.word	0x000000ff
        /*039c*/ 	.word	0x000000a8
        /*03a0*/ 	.short	0x0100
        /*03a2*/ 	.byte	0x08
	.zero		1


	//   ....[43]....
        /*03a4*/ 	.word	0x000008c0
        /*03a8*/ 	.word	0x000000ff
        /*03ac*/ 	.word	0x00000218
        /*03b0*/ 	.short	0x0100
        /*03b2*/ 	.byte	0x08
	.zero		1


	//   ....[44]....
        /*03b4*/ 	.word	0x000008d0
        /*03b8*/ 	.word	0x000000ff
        /*03bc*/ 	.word	0x000000b0
        /*03c0*/ 	.short	0x0100
        /*03c2*/ 	.byte	0x08
	.zero		1


	//   ....[45]....
        /*03c4*/ 	.word	0x000008e0
        /*03c8*/ 	.word	0x000000ff
        /*03cc*/ 	.word	0x00000220
        /*03d0*/ 	.short	0x0100
        /*03d2*/ 	.byte	0x08
	.zero		1


	//   ....[46]....
        /*03d4*/ 	.word	0x000008f0
        /*03d8*/ 	.word	0x000000ff
        /*03dc*/ 	.word	0x000000b8
        /*03e0*/ 	.short	0x0100
        /*03e2*/ 	.byte	0x08
	.zero		1


	//   ....[47]....
        /*03e4*/ 	.word	0x00000900
        /*03e8*/ 	.word	0x000000ff
        /*03ec*/ 	.word	0x00000228
        /*03f0*/ 	.short	0x0100
        /*03f2*/ 	.byte	0x08
	.zero		1


	//   ....[48]....
        /*03f4*/ 	.word	0x00000910
        /*03f8*/ 	.word	0x000000ff
        /*03fc*/ 	.word	0x000000c0
        /*0400*/ 	.short	0x0100
        /*0402*/ 	.byte	0x08
	.zero		1


	//   ....[49]....
        /*0404*/ 	.word	0x00000920
        /*0408*/ 	.word	0x000000ff
        /*040c*/ 	.word	0x00000230
        /*0410*/ 	.short	0x0100
        /*0412*/ 	.byte	0x08
	.zero		1


	//   ....[50]....
        /*0414*/ 	.word	0x00000930
        /*0418*/ 	.word	0x000000ff
        /*041c*/ 	.word	0x000000c8
        /*0420*/ 	.short	0x0100
        /*0422*/ 	.byte	0x08
	.zero		1


	//   ....[51]....
        /*0424*/ 	.word	0x00000940
        /*0428*/ 	.word	0x000000ff
        /*042c*/ 	.word	0x00000238
        /*0430*/ 	.short	0x0100
        /*0432*/ 	.byte	0x08
	.zero		1


	//   ....[52]....
        /*0434*/ 	.word	0x00000950
        /*0438*/ 	.word	0x000000ff
        /*043c*/ 	.word	0x000000d0
        /*0440*/ 	.short	0x0100
        /*0442*/ 	.byte	0x08
	.zero		1


	//   ....[53]....
        /*0444*/ 	.word	0x00000960
        /*0448*/ 	.word	0x000000ff
        /*044c*/ 	.word	0x00000240
        /*0450*/ 	.short	0x0100
        /*0452*/ 	.byte	0x08
	.zero		1


	//   ....[54]....
        /*0454*/ 	.word	0x00000970
        /*0458*/ 	.word	0x000000ff
        /*045c*/ 	.word	0x000000d8
        /*0460*/ 	.short	0x0100
        /*0462*/ 	.byte	0x08
	.zero		1


	//   ....[55]....
        /*0464*/ 	.word	0x00000980
        /*0468*/ 	.word	0x000000ff
        /*046c*/ 	.word	0x00000248
        /*0470*/ 	.short	0x0100
        /*0472*/ 	.byte	0x08
	.zero		1


	//   ....[56]....
        /*0474*/ 	.word	0x00000990
        /*0478*/ 	.word	0x000000ff
        /*047c*/ 	.word	0x000000e0
        /*0480*/ 	.short	0x0100
        /*0482*/ 	.byte	0x08
	.zero		1


	//   ....[57]....
        /*0484*/ 	.word	0x000009a0
        /*0488*/ 	.word	0x000000ff
        /*048c*/ 	.word	0x00000250
        /*0490*/ 	.short	0x0100
        /*0492*/ 	.byte	0x08
	.zero		1


	//   ....[58]....
        /*0494*/ 	.word	0x000009b0
        /*0498*/ 	.word	0x000000ff
        /*049c*/ 	.word	0x000000e8
        /*04a0*/ 	.short	0x0100
        /*04a2*/ 	.byte	0x08
	.zero		1


	//   ....[59]....
        /*04a4*/ 	.word	0x000009c0
        /*04a8*/ 	.word	0x000000ff
        /*04ac*/ 	.word	0x00000258
        /*04b0*/ 	.short	0x0100
        /*04b2*/ 	.byte	0x08
	.zero		1


	//   ....[60]....
        /*04b4*/ 	.word	0x000009d0
        /*04b8*/ 	.word	0x000000ff
        /*04bc*/ 	.word	0x000000f0
        /*04c0*/ 	.short	0x0100
        /*04c2*/ 	.byte	0x08
	.zero		1


	//   ....[61]....
        /*04c4*/ 	.word	0x000009e0
        /*04c8*/ 	.word	0x000000ff
        /*04cc*/ 	.word	0x00000260
        /*04d0*/ 	.short	0x0100
        /*04d2*/ 	.byte	0x08
	.zero		1


	//   ....[62]....
        /*04d4*/ 	.word	0x000009f0
        /*04d8*/ 	.word	0x000000ff
        /*04dc*/ 	.word	0x000000f8
        /*04e0*/ 	.short	0x0100
        /*04e2*/ 	.byte	0x08
	.zero		1


	//   ....[63]....
        /*04e4*/ 	.word	0x00000a00
        /*04e8*/ 	.word	0x000000ff
        /*04ec*/ 	.word	0x00000268
        /*04f0*/ 	.short	0x0100
        /*04f2*/ 	.byte	0x08
	.zero		1


	//   ....[64]....
        /*04f4*/ 	.word	0x00000a10
        /*04f8*/ 	.word	0x000000ff
        /*04fc*/ 	.word	0x00000100
        /*0500*/ 	.short	0x0100
        /*0502*/ 	.byte	0x08
	.zero		1


	//   ....[65]....
        /*0504*/ 	.word	0x00000a20
        /*0508*/ 	.word	0x000000ff
        /*050c*/ 	.word	0x00000270
        /*0510*/ 	.short	0x0100
        /*0512*/ 	.byte	0x08
	.zero		1


	//   ....[66]....
        /*0514*/ 	.word	0x00000a30
        /*0518*/ 	.word	0x000000ff
        /*051c*/ 	.word	0x00000108
        /*0520*/ 	.short	0x0100
        /*0522*/ 	.byte	0x08
	.zero		1


	//   ....[67]....
        /*0524*/ 	.word	0x00000a40
        /*0528*/ 	.word	0x000000ff
        /*052c*/ 	.word	0x00000278
        /*0530*/ 	.short	0x0100
        /*0532*/ 	.byte	0x08
	.zero		1


	//   ....[68]....
        /*0534*/ 	.word	0x00000a50
        /*0538*/ 	.word	0x000000ff
        /*053c*/ 	.word	0x00000110
        /*0540*/ 	.short	0x0100
        /*0542*/ 	.byte	0x08
	.zero		1


	//   ....[69]....
        /*0544*/ 	.word	0x00000a60
        /*0548*/ 	.word	0x000000ff
        /*054c*/ 	.word	0x00000280
        /*0550*/ 	.short	0x0100
        /*0552*/ 	.byte	0x08
	.zero		1


	//   ....[70]....
        /*0554*/ 	.word	0x00000a70
        /*0558*/ 	.word	0x000000ff
        /*055c*/ 	.word	0x00000118
        /*0560*/ 	.short	0x0100
        /*0562*/ 	.byte	0x08
	.zero		1


	//   ....[71]....
        /*0564*/ 	.word	0x00000a80
        /*0568*/ 	.word	0x000000ff
        /*056c*/ 	.word	0x00000288
        /*0570*/ 	.short	0x0100
        /*0572*/ 	.byte	0x08
	.zero		1


	//   ....[72]....
        /*0574*/ 	.word	0x00000a90
        /*0578*/ 	.word	0x000000ff
        /*057c*/ 	.word	0x00000120
        /*0580*/ 	.short	0x0100
        /*0582*/ 	.byte	0x08
	.zero		1


	//   ....[73]....
        /*0584*/ 	.word	0x00000aa0
        /*0588*/ 	.word	0x000000ff
        /*058c*/ 	.word	0x00000290
        /*0590*/ 	.short	0x0100
        /*0592*/ 	.byte	0x08
	.zero		1


	//   ....[74]....
        /*0594*/ 	.word	0x00000ab0
        /*0598*/ 	.word	0x000000ff
        /*059c*/ 	.word	0x00000128
        /*05a0*/ 	.short	0x0100
        /*05a2*/ 	.byte	0x08
	.zero		1


	//   ....[75]....
        /*05a4*/ 	.word	0x00000ac0
        /*05a8*/ 	.word	0x000000ff
        /*05ac*/ 	.word	0x00000298
        /*05b0*/ 	.short	0x0100
        /*05b2*/ 	.byte	0x08
	.zero		1


	//   ....[76]....
        /*05b4*/ 	.word	0x00000ad0
        /*05b8*/ 	.word	0x000000ff
        /*05bc*/ 	.word	0x00000130
        /*05c0*/ 	.short	0x0100
        /*05c2*/ 	.byte	0x08
	.zero		1


	//   ....[77]....
        /*05c4*/ 	.word	0x00000ae0
        /*05c8*/ 	.word	0x000000ff
        /*05cc*/ 	.word	0x000002a0
        /*05d0*/ 	.short	0x0100
        /*05d2*/ 	.byte	0x08
	.zero		1


	//   ....[78]....
        /*05d4*/ 	.word	0x00000af0
        /*05d8*/ 	.word	0x000000ff
        /*05dc*/ 	.word	0x00000138
        /*05e0*/ 	.short	0x0100
        /*05e2*/ 	.byte	0x08
	.zero		1


	//   ....[79]....
        /*05e4*/ 	.word	0x00000b00
        /*05e8*/ 	.word	0x000000ff
        /*05ec*/ 	.word	0x000002a8
        /*05f0*/ 	.short	0x0100
        /*05f2*/ 	.byte	0x08
	.zero		1


	//   ....[80]....
        /*05f4*/ 	.word	0x00000b10
        /*05f8*/ 	.word	0x000000ff
        /*05fc*/ 	.word	0x00000140
        /*0600*/ 	.short	0x0100
        /*0602*/ 	.byte	0x08
	.zero		1


	//   ....[81]....
        /*0604*/ 	.word	0x00000b20
        /*0608*/ 	.word	0x000000ff
        /*060c*/ 	.word	0x000002b0
        /*0610*/ 	.short	0x0100
        /*0612*/ 	.byte	0x08
	.zero		1


	//   ....[82]....
        /*0614*/ 	.word	0x00000b30
        /*0618*/ 	.word	0x000000ff
        /*061c*/ 	.word	0x00000148
        /*0620*/ 	.short	0x0100
        /*0622*/ 	.byte	0x08
	.zero		1


	//   ....[83]....
        /*0624*/ 	.word	0x00000b40
        /*0628*/ 	.word	0x000000ff
        /*062c*/ 	.word	0x000002b8
        /*0630*/ 	.short	0x0100
        /*0632*/ 	.byte	0x08
	.zero		1


	//   ....[84]....
        /*0634*/ 	.word	0x00000b50
        /*0638*/ 	.word	0x000000ff
        /*063c*/ 	.word	0x00000150
        /*0640*/ 	.short	0x0100
        /*0642*/ 	.byte	0x08
	.zero		1


	//   ....[85]....
        /*0644*/ 	.word	0x00000b60
        /*0648*/ 	.word	0x000000ff
        /*064c*/ 	.word	0x000002c0
        /*0650*/ 	.short	0x0100
        /*0652*/ 	.byte	0x08
	.zero		1


	//   ....[86]....
        /*0654*/ 	.word	0x00000b70
        /*0658*/ 	.word	0x000000ff
        /*065c*/ 	.word	0x00000158
        /*0660*/ 	.short	0x0100
        /*0662*/ 	.byte	0x08
	.zero		1


	//   ....[87]....
        /*0664*/ 	.word	0x00000b80
        /*0668*/ 	.word	0x000000ff
        /*066c*/ 	.word	0x000002c8
        /*0670*/ 	.short	0x0100
        /*0672*/ 	.byte	0x08
	.zero		1


	//   ....[88]....
        /*0674*/ 	.word	0x00000b90
        /*0678*/ 	.word	0x000000ff
        /*067c*/ 	.word	0x00000160
        /*0680*/ 	.short	0x0100
        /*0682*/ 	.byte	0x08
	.zero		1


	//   ....[89]....
        /*0684*/ 	.word	0x00000ba0
        /*0688*/ 	.word	0x000000ff
        /*068c*/ 	.word	0x000002d0
        /*0690*/ 	.short	0x0100
        /*0692*/ 	.byte	0x08
	.zero		1


	//   ....[90]....
        /*0694*/ 	.word	0x00000bb0
        /*0698*/ 	.word	0x000000ff
        /*069c*/ 	.word	0x00000168
        /*06a0*/ 	.short	0x0100
        /*06a2*/ 	.byte	0x08
	.zero		1


	//   ....[91]....
        /*06a4*/ 	.word	0x00000bc0
        /*06a8*/ 	.word	0x000000ff
        /*06ac*/ 	.word	0x000002d8
        /*06b0*/ 	.short	0x0100
        /*06b2*/ 	.byte	0x08
	.zero		1


	//   ....[92]....
        /*06b4*/ 	.word	0x00000cf0
        /*06b8*/ 	.word	0x000000ff
        /*06bc*/ 	.word	0x000002e0
        /*06c0*/ 	.short	0x0100
        /*06c2*/ 	.byte	0x09
	.zero		1


	//   ....[93]....
        /*06c4*/ 	.word	0x00000d00
        /*06c8*/ 	.word	0x000000ff
        /*06cc*/ 	.word	0x000002f0
        /*06d0*/ 	.short	0x0100
        /*06d2*/ 	.byte	0x09
	.zero		1


	//   ....[94]....
        /*06d4*/ 	.word	0x00000d10
        /*06d8*/ 	.word	0x000000ff
        /*06dc*/ 	.word	0x000002e8
        /*06e0*/ 	.short	0x0100
        /*06e2*/ 	.byte	0x09
	.zero		1


	//   ....[95]....
        /*06e4*/ 	.word	0x00000d20
        /*06e8*/ 	.word	0x000000ff
        /*06ec*/ 	.word	0x000002f8
        /*06f0*/ 	.short	0x0100
        /*06f2*/ 	.byte	0x09
	.zero		1


	//   ....[96]....
        /*06f4*/ 	.word	0x00000e00
        /*06f8*/ 	.word	0x000000ff
        /*06fc*/ 	.word	0x00000300
        /*0700*/ 	.short	0x0100
        /*0702*/ 	.byte	0x08
	.zero		1


	//   ....[97]....
        /*0704*/ 	.word	0x00000e10
        /*0708*/ 	.word	0x000000ff
        /*070c*/ 	.word	0x00000308
        /*0710*/ 	.short	0x0100
        /*0712*/ 	.byte	0x08
	.zero		1


	//   ....[98]....
        /*0714*/ 	.word	0x00000f40
        /*0718*/ 	.word	0x000000ff
        /*071c*/ 	.word	0x00000310
        /*0720*/ 	.short	0x0100
        /*0722*/ 	.byte	0x08
	.zero		1


	//   ....[99]....
        /*0724*/ 	.word	0x00000f50
        /*0728*/ 	.word	0x000000ff
        /*072c*/ 	.word	0x00000320
        /*0730*/ 	.short	0x0100
        /*0732*/ 	.byte	0x08
	.zero		1


	//   ....[100]....
        /*0734*/ 	.word	0x00000f60
        /*0738*/ 	.word	0x000000ff
        /*073c*/ 	.word	0x00000318
        /*0740*/ 	.short	0x0100
        /*0742*/ 	.byte	0x08
	.zero		1


	//   ....[101]....
        /*0744*/ 	.word	0x00000f70
        /*0748*/ 	.word	0x000000ff
        /*074c*/ 	.word	0x00000328
        /*0750*/ 	.short	0x0100
        /*0752*/ 	.byte	0x08
	.zero		1


	//   ....[102]....
        /*0754*/ 	.word	0x00001090
        /*0758*/ 	.word	0x000000ff
        /*075c*/ 	.word	0x00000330
        /*0760*/ 	.short	0x0100
        /*0762*/ 	.byte	0x09
	.zero		1


	//   ....[103]....
        /*0764*/ 	.word	0x000010a0
        /*0768*/ 	.word	0x000000ff
        /*076c*/ 	.word	0x00000350
        /*0770*/ 	.short	0x0100
        /*0772*/ 	.byte	0x09
	.zero		1


	//   ....[104]....
        /*0774*/ 	.word	0x000010b0
        /*0778*/ 	.word	0x000000ff
        /*077c*/ 	.word	0x00000338
        /*0780*/ 	.short	0x0100
        /*0782*/ 	.byte	0x09
	.zero		1


	//   ....[105]....
        /*0784*/ 	.word	0x000010c0
        /*0788*/ 	.word	0x000000ff
        /*078c*/ 	.word	0x00000358
        /*0790*/ 	.short	0x0100
        /*0792*/ 	.byte	0x09
	.zero		1


	//   ....[106]....
        /*0794*/ 	.word	0x000010d0
        /*0798*/ 	.word	0x000000ff
        /*079c*/ 	.word	0x00000340
        /*07a0*/ 	.short	0x0100
        /*07a2*/ 	.byte	0x09
	.zero		1


	//   ....[107]....
        /*07a4*/ 	.word	0x000010e0
        /*07a8*/ 	.word	0x000000ff
        /*07ac*/ 	.word	0x00000360
        /*07b0*/ 	.short	0x0100
        /*07b2*/ 	.byte	0x09
	.zero		1


	//   ....[108]....
        /*07b4*/ 	.word	0x000010f0
        /*07b8*/ 	.word	0x000000ff
        /*07bc*/ 	.word	0x00000348
        /*07c0*/ 	.short	0x0100
        /*07c2*/ 	.byte	0x09
	.zero		1


	//   ....[109]....
        /*07c4*/ 	.word	0x00001100
        /*07c8*/ 	.word	0x000000ff
        /*07cc*/ 	.word	0x00000368
        /*07d0*/ 	.short	0x0100
        /*07d2*/ 	.byte	0x09
	.zero		1


	//   ....[110]....
        /*07d4*/ 	.word	0x000011f0
        /*07d8*/ 	.word	0x000000ff
        /*07dc*/ 	.word	0x00000370
        /*07e0*/ 	.short	0x0100
        /*07e2*/ 	.byte	0x08
	.zero		1


	//   ....[111]....
        /*07e4*/ 	.word	0x00001200
        /*07e8*/ 	.word	0x000000ff
        /*07ec*/ 	.word	0x00000380
        /*07f0*/ 	.short	0x0100
        /*07f2*/ 	.byte	0x08
	.zero		1


	//   ....[112]....
        /*07f4*/ 	.word	0x00001210
        /*07f8*/ 	.word	0x000000ff
        /*07fc*/ 	.word	0x00000378
        /*0800*/ 	.short	0x0100
        /*0802*/ 	.byte	0x08
	.zero		1


	//   ....[113]....
        /*0804*/ 	.word	0x00001220
        /*0808*/ 	.word	0x000000ff
        /*080c*/ 	.word	0x00000388
        /*0810*/ 	.short	0x0100
        /*0812*/ 	.byte	0x08
	.zero		1


	//   ....[114]....
        /*0814*/ 	.word	0x00001310
        /*0818*/ 	.word	0x000000ff
        /*081c*/ 	.word	0x00000390
        /*0820*/ 	.short	0x0100
        /*0822*/ 	.byte	0x06
	.zero		1


	//   ....[115]....
        /*0824*/ 	.word	0x00001d20
        /*0828*/ 	.word	0x00000002
        /*082c*/ 	.word	0x00000380
        /*0830*/ 	.short	0x010a
        /*0832*/ 	.byte	0xff
	.zero		1


	//   ....[116]....
        /*0834*/ 	.word	0x00001d50
        /*0838*/ 	.word	0x00000002
        /*083c*/ 	.word	0x00000370
        /*0840*/ 	.short	0x0101
        /*0842*/ 	.byte	0xff
	.zero		1


	//   ....[117]....
        /*0844*/ 	.word	0x00001e20
        /*0848*/ 	.word	0x000000ff
        /*084c*/ 	.word	0x00000170
        /*0850*/ 	.short	0x010a
        /*0852*/ 	.byte	0x08
	.zero		1


	//   ....[118]....
        /*0854*/ 	.word	0x00001f20
        /*0858*/ 	.word	0x000000ff
        /*085c*/ 	.word	0x00000170
        /*0860*/ 	.short	0x010a
        /*0862*/ 	.byte	0x21
	.zero		1


	//   ....[119]....
        /*0864*/ 	.word	0x000020d0
        /*0868*/ 	.word	0x000000ff
        /*086c*/ 	.word	0x00000170
        /*0870*/ 	.short	0x010a
        /*0872*/ 	.byte	0x08
	.zero		1


	//   ....[120]....
        /*0874*/ 	.word	0x000021d0
        /*0878*/ 	.word	0x000000ff
        /*087c*/ 	.word	0x00000308
        /*0880*/ 	.short	0x0101
        /*0882*/ 	.byte	0x04
	.zero		1


	//   ....[121]....
        /*0884*/ 	.word	0x000021f0
        /*0888*/ 	.word	0x000000ff
        /*088c*/ 	.word	0x00000170
        /*0890*/ 	.short	0x010a
        /*0892*/ 	.byte	0x08
	.zero		1


	//   ....[122]....
        /*0894*/ 	.word	0x00002270
        /*0898*/ 	.word	0x000000ff
        /*089c*/ 	.word	0x00000170
        /*08a0*/ 	.short	0x010a
        /*08a2*/ 	.byte	0x11
	.zero		1


	//   ....[123]....
        /*08a4*/ 	.word	0x00002400
        /*08a8*/ 	.word	0x000000ff
        /*08ac*/ 	.word	0x00000170
        /*08b0*/ 	.short	0x010a
        /*08b2*/ 	.byte	0x08
	.zero		1


	//   ....[124]....
        /*08b4*/ 	.word	0x00002550
        /*08b8*/ 	.word	0x00000002
        /*08bc*/ 	.word	0x00000310
        /*08c0*/ 	.short	0x010a
        /*08c2*/ 	.byte	0xff
	.zero		1


	//   ....[125]....
        /*08c4*/ 	.word	0x00002610
        /*08c8*/ 	.word	0x00000002
        /*08cc*/ 	.word	0x00000000
        /*08d0*/ 	.short	0x0101
        /*08d2*/ 	.byte	0xff
	.zero		1


	//   ....[126]....
        /*08d4*/ 	.word	0x00002b70
        /*08d8*/ 	.word	0x000000ff
        /*08dc*/ 	.word	0x00000000
        /*08e0*/ 	.short	0x010a
        /*08e2*/ 	.byte	0x05
	.zero		1


	//   ....[127]....
        /*08e4*/ 	.word	0x00002c00
        /*08e8*/ 	.word	0x000000ff
        /*08ec*/ 	.word	0x00000000
        /*08f0*/ 	.short	0x010a
        /*08f2*/ 	.byte	0x05
	.zero		1


	//   ....[128]....
        /*08f4*/ 	.word	0x00002c90
        /*08f8*/ 	.word	0x000000ff
        /*08fc*/ 	.word	0x00000000
        /*0900*/ 	.short	0x010a
        /*0902*/ 	.byte	0x05
	.zero		1


	//   ....[129]....
        /*0904*/ 	.word	0x00002d20
        /*0908*/ 	.word	0x000000ff
        /*090c*/ 	.word	0x00000000
        /*0910*/ 	.short	0x010a
        /*0912*/ 	.byte	0x05
	.zero		1


	//   ....[130]....
        /*0914*/ 	.word	0x00002db0
        /*0918*/ 	.word	0x000000ff
        /*091c*/ 	.word	0x00000000
        /*0920*/ 	.short	0x010a
        /*0922*/ 	.byte	0x05
	.zero		1


	//   ....[131]....
        /*0924*/ 	.word	0x00002e40
        /*0928*/ 	.word	0x000000ff
        /*092c*/ 	.word	0x00000000
        /*0930*/ 	.short	0x010a
        /*0932*/ 	.byte	0x05
	.zero		1


	//   ....[132]....
        /*0934*/ 	.word	0x00002ed0
        /*0938*/ 	.word	0x000000ff
        /*093c*/ 	.word	0x00000000
        /*0940*/ 	.short	0x010a
        /*0942*/ 	.byte	0x05
	.zero		1


	//   ....[133]....
        /*0944*/ 	.word	0x00002f60
        /*0948*/ 	.word	0x000000ff
        /*094c*/ 	.word	0x00000000
        /*0950*/ 	.short	0x010a
        /*0952*/ 	.byte	0x05
	.zero		1


	//   ....[134]....
        /*0954*/ 	.word	0x00002ff0
        /*0958*/ 	.word	0x000000ff
        /*095c*/ 	.word	0x00000000
        /*0960*/ 	.short	0x010a
        /*0962*/ 	.byte	0x05
	.zero		1


	//   ....[135]....
        /*0964*/ 	.word	0x00003080
        /*0968*/ 	.word	0x000000ff
        /*096c*/ 	.word	0x00000000
        /*0970*/ 	.short	0x010a
        /*0972*/ 	.byte	0x05
	.zero		1


	//   ....[136]....
        /*0974*/ 	.word	0x00003110
        /*0978*/ 	.word	0x000000ff
        /*097c*/ 	.word	0x00000000
        /*0980*/ 	.short	0x010a
        /*0982*/ 	.byte	0x05
	.zero		1


	//   ....[137]....
        /*0984*/ 	.word	0x000031a0
        /*0988*/ 	.word	0x000000ff
        /*098c*/ 	.word	0x00000000
        /*0990*/ 	.short	0x010a
        /*0992*/ 	.byte	0x05
	.zero		1


	//   ....[138]....
        /*0994*/ 	.word	0x00003230
        /*0998*/ 	.word	0x000000ff
        /*099c*/ 	.word	0x00000000
        /*09a0*/ 	.short	0x010a
        /*09a2*/ 	.byte	0x05
	.zero		1


	//   ....[139]....
        /*09a4*/ 	.word	0x000032c0
        /*09a8*/ 	.word	0x000000ff
        /*09ac*/ 	.word	0x00000000
        /*09b0*/ 	.short	0x010a
        /*09b2*/ 	.byte	0x05
	.zero		1


	//   ....[140]....
        /*09b4*/ 	.word	0x00003350
        /*09b8*/ 	.word	0x000000ff
        /*09bc*/ 	.word	0x00000000
        /*09c0*/ 	.short	0x010a
        /*09c2*/ 	.byte	0x05
	.zero		1


	//   ....[141]....
        /*09c4*/ 	.word	0x000033e0
        /*09c8*/ 	.word	0x000000ff
        /*09cc*/ 	.word	0x00000000
        /*09d0*/ 	.short	0x010a
        /*09d2*/ 	.byte	0x05
	.zero		1


	//   ....[142]....
        /*09d4*/ 	.word	0x00003470
        /*09d8*/ 	.word	0x000000ff
        /*09dc*/ 	.word	0x00000000
        /*09e0*/ 	.short	0x010a
        /*09e2*/ 	.byte	0x05
	.zero		1


	//   ....[143]....
        /*09e4*/ 	.word	0x00003500
        /*09e8*/ 	.word	0x000000ff
        /*09ec*/ 	.word	0x00000000
        /*09f0*/ 	.short	0x010a
        /*09f2*/ 	.byte	0x05
	.zero		1


	//   ....[144]....
        /*09f4*/ 	.word	0x00003590
        /*09f8*/ 	.word	0x000000ff
        /*09fc*/ 	.word	0x00000000
        /*0a00*/ 	.short	0x010a
        /*0a02*/ 	.byte	0x05
	.zero		1


	//   ....[145]....
        /*0a04*/ 	.word	0x00003620
        /*0a08*/ 	.word	0x000000ff
        /*0a0c*/ 	.word	0x00000000
        /*0a10*/ 	.short	0x010a
        /*0a12*/ 	.byte	0x05
	.zero		1


	//   ....[146]....
        /*0a14*/ 	.word	0x000036b0
        /*0a18*/ 	.word	0x000000ff
        /*0a1c*/ 	.word	0x00000000
        /*0a20*/ 	.short	0x010a
        /*0a22*/ 	.byte	0x05
	.zero		1


	//   ....[147]....
        /*0a24*/ 	.word	0x00003740
        /*0a28*/ 	.word	0x000000ff
        /*0a2c*/ 	.word	0x00000000
        /*0a30*/ 	.short	0x010a
        /*0a32*/ 	.byte	0x05
	.zero		1


	//   ....[148]....
        /*0a34*/ 	.word	0x000037d0
        /*0a38*/ 	.word	0x000000ff
        /*0a3c*/ 	.word	0x00000000
        /*0a40*/ 	.short	0x010a
        /*0a42*/ 	.byte	0x05
	.zero		1


	//   ....[149]....
        /*0a44*/ 	.word	0x00003860
        /*0a48*/ 	.word	0x000000ff
        /*0a4c*/ 	.word	0x00000000
        /*0a50*/ 	.short	0x010a
        /*0a52*/ 	.byte	0x05
	.zero		1


	//   ....[150]....
        /*0a54*/ 	.word	0x000038f0
        /*0a58*/ 	.word	0x000000ff
        /*0a5c*/ 	.word	0x00000000
        /*0a60*/ 	.short	0x010a
        /*0a62*/ 	.byte	0x05
	.zero		1


	//   ....[151]....
        /*0a64*/ 	.word	0x00003980
        /*0a68*/ 	.word	0x000000ff
        /*0a6c*/ 	.word	0x00000000
        /*0a70*/ 	.short	0x010a
        /*0a72*/ 	.byte	0x05
	.zero		1


	//   ....[152]....
        /*0a74*/ 	.word	0x00003a10
        /*0a78*/ 	.word	0x000000ff
        /*0a7c*/ 	.word	0x00000000
        /*0a80*/ 	.short	0x010a
        /*0a82*/ 	.byte	0x05
	.zero		1


	//   ....[153]....
        /*0a84*/ 	.word	0x00003aa0
        /*0a88*/ 	.word	0x000000ff
        /*0a8c*/ 	.word	0x00000000
        /*0a90*/ 	.short	0x010a
        /*0a92*/ 	.byte	0x05
	.zero		1


	//   ....[154]....
        /*0a94*/ 	.word	0x00003b30
        /*0a98*/ 	.word	0x000000ff
        /*0a9c*/ 	.word	0x00000000
        /*0aa0*/ 	.short	0x010a
        /*0aa2*/ 	.byte	0x05
	.zero		1


	//   ....[155]....
        /*0aa4*/ 	.word	0x00003bc0
        /*0aa8*/ 	.word	0x000000ff
        /*0aac*/ 	.word	0x00000000
        /*0ab0*/ 	.short	0x010a
        /*0ab2*/ 	.byte	0x05
	.zero		1


	//   ....[156]....
        /*0ab4*/ 	.word	0x00003c50
        /*0ab8*/ 	.word	0x000000ff
        /*0abc*/ 	.word	0x00000000
        /*0ac0*/ 	.short	0x010a
        /*0ac2*/ 	.byte	0x05
	.zero		1


	//   ....[157]....
        /*0ac4*/ 	.word	0x00003ce0
        /*0ac8*/ 	.word	0x000000ff
        /*0acc*/ 	.word	0x00000000
        /*0ad0*/ 	.short	0x010a
        /*0ad2*/ 	.byte	0x05
	.zero		1


	//   ....[158]....
        /*0ad4*/ 	.word	0x00003d70
        /*0ad8*/ 	.word	0x000000ff
        /*0adc*/ 	.word	0x00000000
        /*0ae0*/ 	.short	0x010a
        /*0ae2*/ 	.byte	0x05
	.zero		1


	//   ....[159]....
        /*0ae4*/ 	.word	0x00003e00
        /*0ae8*/ 	.word	0x000000ff
        /*0aec*/ 	.word	0x00000000
        /*0af0*/ 	.short	0x010a
        /*0af2*/ 	.byte	0x05
	.zero		1


	//   ....[160]....
        /*0af4*/ 	.word	0x00003e90
        /*0af8*/ 	.word	0x000000ff
        /*0afc*/ 	.word	0x00000000
        /*0b00*/ 	.short	0x010a
        /*0b02*/ 	.byte	0x05
	.zero		1


	//   ....[161]....
        /*0b04*/ 	.word	0x00003f20
        /*0b08*/ 	.word	0x000000ff
        /*0b0c*/ 	.word	0x00000000
        /*0b10*/ 	.short	0x010a
        /*0b12*/ 	.byte	0x05
	.zero		1


	//   ....[162]....
        /*0b14*/ 	.word	0x00003fb0
        /*0b18*/ 	.word	0x000000ff
        /*0b1c*/ 	.word	0x00000000
        /*0b20*/ 	.short	0x010a
        /*0b22*/ 	.byte	0x05
	.zero		1


	//   ....[163]....
        /*0b24*/ 	.word	0x00004040
        /*0b28*/ 	.word	0x000000ff
        /*0b2c*/ 	.word	0x00000000
        /*0b30*/ 	.short	0x010a
        /*0b32*/ 	.byte	0x05
	.zero		1


	//   ....[164]....
        /*0b34*/ 	.word	0x000040d0
        /*0b38*/ 	.word	0x000000ff
        /*0b3c*/ 	.word	0x00000000
        /*0b40*/ 	.short	0x010a
        /*0b42*/ 	.byte	0x05
	.zero		1


	//   ....[165]....
        /*0b44*/ 	.word	0x00004160
        /*0b48*/ 	.word	0x000000ff
        /*0b4c*/ 	.word	0x00000000
        /*0b50*/ 	.short	0x010a
        /*0b52*/ 	.byte	0x05
	.zero		1


	//   ....[166]....
        /*0b54*/ 	.word	0x000041f0
        /*0b58*/ 	.word	0x000000ff
        /*0b5c*/ 	.word	0x00000000
        /*0b60*/ 	.short	0x010a
        /*0b62*/ 	.byte	0x05
	.zero		1


	//   ....[167]....
        /*0b64*/ 	.word	0x00004280
        /*0b68*/ 	.word	0x000000ff
        /*0b6c*/ 	.word	0x00000000
        /*0b70*/ 	.short	0x010a
        /*0b72*/ 	.byte	0x05
	.zero		1


	//   ....[168]....
        /*0b74*/ 	.word	0x00004310
        /*0b78*/ 	.word	0x000000ff
        /*0b7c*/ 	.word	0x00000000
        /*0b80*/ 	.short	0x010a
        /*0b82*/ 	.byte	0x05
	.zero		1


	//   ....[169]....
        /*0b84*/ 	.word	0x000043a0
        /*0b88*/ 	.word	0x000000ff
        /*0b8c*/ 	.word	0x00000000
        /*0b90*/ 	.short	0x010a
        /*0b92*/ 	.byte	0x05
	.zero		1


	//   ....[170]....
        /*0b94*/ 	.word	0x00004430
        /*0b98*/ 	.word	0x000000ff
        /*0b9c*/ 	.word	0x00000000
        /*0ba0*/ 	.short	0x010a
        /*0ba2*/ 	.byte	0x05
	.zero		1


	//   ....[171]....
        /*0ba4*/ 	.word	0x000044d0
        /*0ba8*/ 	.word	0x00000000
        /*0bac*/ 	.word	0x00000000
        /*0bb0*/ 	.short	0x010a
        /*0bb2*/ 	.byte	0xff
	.zero		1


	//   ....[172]....
        /*0bb4*/ 	.word	0x00004600
        /*0bb8*/ 	.word	0x00000000
        /*0bbc*/ 	.word	0x00000370
        /*0bc0*/ 	.short	0x010a
        /*0bc2*/ 	.byte	0xff
	.zero		1


	//   ....[173]....
        /*0bc4*/ 	.word	0x00004670
        /*0bc8*/ 	.word	0x00000000
        /*0bcc*/ 	.word	0x00000000
        /*0bd0*/ 	.short	0x0101
        /*0bd2*/ 	.byte	0xff
	.zero		1


	//   ....[174]....
        /*0bd4*/ 	.word	0x00004690
        /*0bd8*/ 	.word	0x000000ff
        /*0bdc*/ 	.word	0x00000320
        /*0be0*/ 	.short	0x010a
        /*0be2*/ 	.byte	0x05
	.zero		1


	//   ....[175]....
        /*0be4*/ 	.word	0x000047b0
        /*0be8*/ 	.word	0x00000000
        /*0bec*/ 	.word	0x00000310
        /*0bf0*/ 	.short	0x010a
        /*0bf2*/ 	.byte	0xff
	.zero		1


	//   ....[176]....
        /*0bf4*/ 	.word	0x000048b0
        /*0bf8*/ 	.word	0x00000000
        /*0bfc*/ 	.word	0x00000000
        /*0c00*/ 	.short	0x0101
        /*0c02*/ 	.byte	0xff
	.zero		1


	//   ....[177]....
        /*0c04*/ 	.word	0x00004940
        /*0c08*/ 	.word	0x000000ff
        /*0c0c*/ 	.word	0x00000320
        /*0c10*/ 	.short	0x0106
        /*0c12*/ 	.byte	0x05
	.zero		1


	//   ....[178]....
        /*0c14*/ 	.word	0x00004960
        /*0c18*/ 	.word	0x000000ff
        /*0c1c*/ 	.word	0x00000320
        /*0c20*/ 	.short	0x010a
        /*0c22*/ 	.byte	0x05
	.zero		1


	//   ....[179]....
        /*0c24*/ 	.word	0x000049f0
        /*0c28*/ 	.word	0x000000ff
        /*0c2c*/ 	.word	0x00000320
        /*0c30*/ 	.short	0x0106
        /*0c32*/ 	.byte	0x04
	.zero		1


	//   ....[180]....
        /*0c34*/ 	.word	0x00004a30
        /*0c38*/ 	.word	0x00000000
        /*0c3c*/ 	.word	0x00000320
        /*0c40*/ 	.short	0x010a
        /*0c42*/ 	.byte	0xff
	.zero		1


	//   ....[181]....
        /*0c44*/ 	.word	0x00004c70
        /*0c48*/ 	.word	0x000000ff
        /*0c4c*/ 	.word	0x00000008
        /*0c50*/ 	.short	0x010a
        /*0c52*/ 	.byte	0x06
	.zero		1


	//   ....[182]....
        /*0c54*/ 	.word	0x00004c90
        /*0c58*/ 	.word	0x000000ff
        /*0c5c*/ 	.word	0x00000008
        /*0c60*/ 	.short	0x010a
        /*0c62*/ 	.byte	0x06
	.zero		1


	//   ....[183]....
        /*0c64*/ 	.word	0x00004e20
        /*0c68*/ 	.word	0x000000ff
        /*0c6c*/ 	.word	0x00000008
        /*0c70*/ 	.short	0x010a
        /*0c72*/ 	.byte	0x06
	.zero		1


	//   ....[184]....
        /*0c74*/ 	.word	0x00004e40
        /*0c78*/ 	.word	0x000000ff
        /*0c7c*/ 	.word	0x00000008
        /*0c80*/ 	.short	0x010a
        /*0c82*/ 	.byte	0x06
	.zero		1


	//   ....[185]....
        /*0c84*/ 	.word	0x00004f00
        /*0c88*/ 	.word	0x000000ff
        /*0c8c*/ 	.word	0x00000000
        /*0c90*/ 	.short	0x0101
        /*0c92*/ 	.byte	0x07
	.zero		1


	//   ....[186]....
        /*0c94*/ 	.word	0x000051e0
        /*0c98*/ 	.word	0x00000000
        /*0c9c*/ 	.word	0x00000310
        /*0ca0*/ 	.short	0x010a
        /*0ca2*/ 	.byte	0xff
	.zero		1


	//   ....[187]....
        /*0ca4*/ 	.word	0x000052a0
        /*0ca8*/ 	.word	0x00000000
        /*0cac*/ 	.word	0x00000000
        /*0cb0*/ 	.short	0x0101
        /*0cb2*/ 	.byte	0xff
	.zero		1


	//   ....[188]....
        /*0cb4*/ 	.word	0x00005350
        /*0cb8*/ 	.word	0x000000ff
        /*0cbc*/ 	.word	0x00000000
        /*0cc0*/ 	.short	0x010a
        /*0cc2*/ 	.byte	0x06
	.zero		1


	//   ....[189]....
        /*0cc4*/ 	.word	0x00005360
        /*0cc8*/ 	.word	0x000000ff
        /*0ccc*/ 	.word	0x00000350
        /*0cd0*/ 	.short	0x010a
        /*0cd2*/ 	.byte	0x0b
	.zero		1


	//   ....[190]....
        /*0cd4*/ 	.word	0x00005420
        /*0cd8*/ 	.word	0x000000ff
        /*0cdc*/ 	.word	0x00000000
        /*0ce0*/ 	.short	0x010a
        /*0ce2*/ 	.byte	0x09
	.zero		1


	//   ....[191]....
        /*0ce4*/ 	.word	0x00005560
        /*0ce8*/ 	.word	0x000000ff
        /*0cec*/ 	.word	0x00000000
        /*0cf0*/ 	.short	0x010a
        /*0cf2*/ 	.byte	0x06
	.zero		1


	//   ....[192]....
        /*0cf4*/ 	.word	0x00005760
        /*0cf8*/ 	.word	0x000000ff
        /*0cfc*/ 	.word	0x00000000
        /*0d00*/ 	.short	0x010a
        /*0d02*/ 	.byte	0x07
	.zero		1


	//   ....[193]....
        /*0d04*/ 	.word	0x000057f0
        /*0d08*/ 	.word	0x000000ff
        /*0d0c*/ 	.word	0x00000000
        /*0d10*/ 	.short	0x010a
        /*0d12*/ 	.byte	0x07
	.zero		1


	//   ....[194]....
        /*0d14*/ 	.word	0x00005880
        /*0d18*/ 	.word	0x000000ff
        /*0d1c*/ 	.word	0x00000000
        /*0d20*/ 	.short	0x010a
        /*0d22*/ 	.byte	0x07
	.zero		1


	//   ....[195]....
        /*0d24*/ 	.word	0x00005920
        /*0d28*/ 	.word	0x00000000
        /*0d2c*/ 	.word	0x00000000
        /*0d30*/ 	.short	0x010a
        /*0d32*/ 	.byte	0xff
	.zero		1


	//   ....[196]....
        /*0d34*/ 	.word	0x00005960
        /*0d38*/ 	.word	0x00000000
        /*0d3c*/ 	.word	0x00000000
        /*0d40*/ 	.short	0x010a
        /*0d42*/ 	.byte	0xff
	.zero		1


	//   ....[197]....
        /*0d44*/ 	.word	0x000059d0
        /*0d48*/ 	.word	0x000000ff
        /*0d4c*/ 	.word	0x00000000
        /*0d50*/ 	.short	0x0101
        /*0d52*/ 	.byte	0x05
	.zero		1


	//   ....[198]....
        /*0d54*/ 	.word	0x00005a10
        /*0d58*/ 	.word	0x000000ff
        /*0d5c*/ 	.word	0x00000390
        /*0d60*/ 	.short	0x010a
        /*0d62*/ 	.byte	0x08
	.zero		1


	//   ....[199]....
        /*0d64*/ 	.word	0x00005a60
        /*0d68*/ 	.word	0x000000ff
        /*0d6c*/ 	.word	0x00000000
        /*0d70*/ 	.short	0x0101
        /*0d72*/ 	.byte	0x05
	.zero		1


	//   ....[200]....
        /*0d74*/ 	.word	0x00005e70
        /*0d78*/ 	.word	0x00000000
        /*0d7c*/ 	.word	0x00000310
        /*0d80*/ 	.short	0x010a
        /*0d82*/ 	.byte	0xff
	.zero		1


	//   ....[201]....
        /*0d84*/ 	.word	0x00005f50
        /*0d88*/ 	.word	0x00000000
        /*0d8c*/ 	.word	0x00000000
        /*0d90*/ 	.short	0x0101
        /*0d92*/ 	.byte	0xff
	.zero		1


	//   ....[202]....
        /*0d94*/ 	.word	0x00006270
        /*0d98*/ 	.word	0x000000ff
        /*0d9c*/ 	.word	0x00000308
        /*0da0*/ 	.short	0x010a
        /*0da2*/ 	.byte	0x06
	.zero		1


	//   ....[203]....
        /*0da4*/ 	.word	0x00006450
        /*0da8*/ 	.word	0x000000ff
        /*0dac*/ 	.word	0x000002f0
        /*0db0*/ 	.short	0x010a
        /*0db2*/ 	.byte	0x0d
	.zero		1


	//   ....[204]....
        /*0db4*/ 	.word	0x00006760
        /*0db8*/ 	.word	0x000000ff
        /*0dbc*/ 	.word	0x000002e0
        /*0dc0*/ 	.short	0x010b
        /*0dc2*/ 	.byte	0x0d
	.zero		1


	//   ....[205]....
        /*0dc4*/ 	.word	0x000067c0
        /*0dc8*/ 	.word	0x000000ff
        /*0dcc*/ 	.word	0x00000000
        /*0dd0*/ 	.short	0x0101
        /*0dd2*/ 	.byte	0x0e
	.zero		1


	//   ....[206]....
        /*0dd4*/ 	.word	0x00006810
        /*0dd8*/ 	.word	0x000000ff
        /*0ddc*/ 	.word	0x00000000
        /*0de0*/ 	.short	0x010a
        /*0de2*/ 	.byte	0x04
	.zero		1


	//   ....[207]....
        /*0de4*/ 	.word	0x000068b0
        /*0de8*/ 	.word	0x00000000
        /*0dec*/ 	.word	0x00000000
        /*0df0*/ 	.short	0x010a
        /*0df2*/ 	.byte	0xff
	.zero		1


	//   ....[208]....
        /*0df4*/ 	.word	0x00006bf0
        /*0df8*/ 	.word	0x00000000
        /*0dfc*/ 	.word	0x00000310
        /*0e00*/ 	.short	0x010a
        /*0e02*/ 	.byte	0xff
	.zero		1


	//   ....[209]....
        /*0e04*/ 	.word	0x00006d00
        /*0e08*/ 	.word	0x00000000
        /*0e0c*/ 	.word	0x00000000
        /*0e10*/ 	.short	0x0101
        /*0e12*/ 	.byte	0xff
	.zero		1


	//   ....[210]....
        /*0e14*/ 	.word	0x000076b0
        /*0e18*/ 	.word	0x00000003
        /*0e1c*/ 	.word	0x000002e0
        /*0e20*/ 	.short	0x010a
        /*0e22*/ 	.byte	0xff
	.zero		1


	//   ....[211]....
        /*0e24*/ 	.word	0x000076c0
        /*0e28*/ 	.word	0x0000007a
        /*0e2c*/ 	.word	0x00000330
        /*0e30*/ 	.short	0x010a
        /*0e32*/ 	.byte	0xff
	.zero		1


	//   ....[212]....
        /*0e34*/ 	.word	0x00007860
        /*0e38*/ 	.word	0x00000003
        /*0e3c*/ 	.word	0x000002e0
        /*0e40*/ 	.short	0x010a
        /*0e42*/ 	.byte	0xff
	.zero		1


	//   ....[213]....
        /*0e44*/ 	.word	0x00007920
        /*0e48*/ 	.word	0x0000007a
        /*0e4c*/ 	.word	0x00000330
        /*0e50*/ 	.short	0x010a
        /*0e52*/ 	.byte	0xff
	.zero		1


	//   ....[214]....
        /*0e54*/ 	.word	0x00007bf0
        /*0e58*/ 	.word	0x0000007a
        /*0e5c*/ 	.word	0x00000000
        /*0e60*/ 	.short	0x0101
        /*0e62*/ 	.byte	0xff
	.zero		1


	//   ....[215]....
        /*0e64*/ 	.word	0x00008470
        /*0e68*/ 	.word	0x00000000
        /*0e6c*/ 	.word	0x00000000
        /*0e70*/ 	.short	0x0101
        /*0e72*/ 	.byte	0xff
	.zero		1


	//   ....[216]....
        /*0e74*/ 	.word	0x00008710
        /*0e78*/ 	.word	0x00000002
        /*0e7c*/ 	.word	0x00000380
        /*0e80*/ 	.short	0x010a
        /*0e82*/ 	.byte	0xff
	.zero		1


	//   ....[217]....
        /*0e84*/ 	.word	0x00008770
        /*0e88*/ 	.word	0x00000002
        /*0e8c*/ 	.word	0x00000170
        /*0e90*/ 	.short	0x010a
        /*0e92*/ 	.byte	0xff
	.zero		1


	//   ....[218]....
        /*0e94*/ 	.word	0x000087d0
        /*0e98*/ 	.word	0x00000002
        /*0e9c*/ 	.word	0x00000170
        /*0ea0*/ 	.short	0x010a
        /*0ea2*/ 	.byte	0xff
	.zero		1


	//   ....[219]....
        /*0ea4*/ 	.word	0x00008820
        /*0ea8*/ 	.word	0x00000002
        /*0eac*/ 	.word	0x00000310
        /*0eb0*/ 	.short	0x010a
        /*0eb2*/ 	.byte	0xff
	.zero		1


	//   ....[220]....
        /*0eb4*/ 	.word	0x00008880
        /*0eb8*/ 	.word	0x00000000
        /*0ebc*/ 	.word	0x00000000
        /*0ec0*/ 	.short	0x010a
        /*0ec2*/ 	.byte	0xff
	.zero		1


	//   ....[221]....
        /*0ec4*/ 	.word	0x000088e0
        /*0ec8*/ 	.word	0x00000000
        /*0ecc*/ 	.word	0x00000000
        /*0ed0*/ 	.short	0x010a
        /*0ed2*/ 	.byte	0xff
	.zero		1


	//   ....[222]....
        /*0ed4*/ 	.word	0x00008940
        /*0ed8*/ 	.word	0x00000000
        /*0edc*/ 	.word	0x00000000
        /*0ee0*/ 	.short	0x010a
        /*0ee2*/ 	.byte	0xff
	.zero		1


	//   ....[223]....
        /*0ee4*/ 	.word	0x000089a0
        /*0ee8*/ 	.word	0x00000000
        /*0eec*/ 	.word	0x00000000
        /*0ef0*/ 	.short	0x010a
        /*0ef2*/ 	.byte	0xff
	.zero		1


	//   ....[224]....
        /*0ef4*/ 	.word	0x00008a00
        /*0ef8*/ 	.word	0x00000000
        /*0efc*/ 	.word	0x00000000
        /*0f00*/ 	.short	0x010a
        /*0f02*/ 	.byte	0xff
	.zero		1


	//   ....[225]....
        /*0f04*/ 	.word	0x00008a60
        /*0f08*/ 	.word	0x00000000
        /*0f0c*/ 	.word	0x00000000
        /*0f10*/ 	.short	0x010a
        /*0f12*/ 	.byte	0xff
	.zero		1


	//   ....[226]....
        /*0f14*/ 	.word	0x00008ac0
        /*0f18*/ 	.word	0x00000000
        /*0f1c*/ 	.word	0x00000000
        /*0f20*/ 	.short	0x010a
        /*0f22*/ 	.byte	0xff
	.zero		1


	//   ....[227]....
        /*0f24*/ 	.word	0x00008b20
        /*0f28*/ 	.word	0x00000000
        /*0f2c*/ 	.word	0x00000000
        /*0f30*/ 	.short	0x010a
        /*0f32*/ 	.byte	0xff
	.zero		1


	//   ....[228]....
        /*0f34*/ 	.word	0x00008b80
        /*0f38*/ 	.word	0x00000000
        /*0f3c*/ 	.word	0x00000000
        /*0f40*/ 	.short	0x010a
        /*0f42*/ 	.byte	0xff
	.zero		1


	//   ....[229]....
        /*0f44*/ 	.word	0x00008be0
        /*0f48*/ 	.word	0x00000000
        /*0f4c*/ 	.word	0x00000000
        /*0f50*/ 	.short	0x010a
        /*0f52*/ 	.byte	0xff
	.zero		1


	//   ....[230]....
        /*0f54*/ 	.word	0x00008c40
        /*0f58*/ 	.word	0x00000000
        /*0f5c*/ 	.word	0x00000000
        /*0f60*/ 	.short	0x010a
        /*0f62*/ 	.byte	0xff
	.zero		1


	//   ....[231]....
        /*0f64*/ 	.word	0x00008ca0
        /*0f68*/ 	.word	0x00000000
        /*0f6c*/ 	.word	0x00000000
        /*0f70*/ 	.short	0x010a
        /*0f72*/ 	.byte	0xff
	.zero		1


	//   ....[232]....
        /*0f74*/ 	.word	0x00008d00
        /*0f78*/ 	.word	0x00000000
        /*0f7c*/ 	.word	0x00000000
        /*0f80*/ 	.short	0x010a
        /*0f82*/ 	.byte	0xff
	.zero		1


	//   ....[233]....
        /*0f84*/ 	.word	0x00008d60
        /*0f88*/ 	.word	0x00000000
        /*0f8c*/ 	.word	0x00000000
        /*0f90*/ 	.short	0x010a
        /*0f92*/ 	.byte	0xff
	.zero		1


	//   ....[234]....
        /*0f94*/ 	.word	0x00008dc0
        /*0f98*/ 	.word	0x00000000
        /*0f9c*/ 	.word	0x00000000
        /*0fa0*/ 	.short	0x010a
        /*0fa2*/ 	.byte	0xff
	.zero		1


	//   ....[235]....
        /*0fa4*/ 	.word	0x00008e20
        /*0fa8*/ 	.word	0x00000000
        /*0fac*/ 	.word	0x00000000
        /*0fb0*/ 	.short	0x010a
        /*0fb2*/ 	.byte	0xff
	.zero		1


	//   ....[236]....
        /*0fb4*/ 	.word	0x00008e80
        /*0fb8*/ 	.word	0x00000000
        /*0fbc*/ 	.word	0x00000000
        /*0fc0*/ 	.short	0x010a
        /*0fc2*/ 	.byte	0xff
	.zero		1


	//   ....[237]....
        /*0fc4*/ 	.word	0x00008ee0
        /*0fc8*/ 	.word	0x00000000
        /*0fcc*/ 	.word	0x00000000
        /*0fd0*/ 	.short	0x010a
        /*0fd2*/ 	.byte	0xff
	.zero		1


	//   ....[238]....
        /*0fd4*/ 	.word	0x00008f40
        /*0fd8*/ 	.word	0x00000000
        /*0fdc*/ 	.word	0x00000000
        /*0fe0*/ 	.short	0x010a
        /*0fe2*/ 	.byte	0xff
	.zero		1


	//   ....[239]....
        /*0fe4*/ 	.word	0x00008fa0
        /*0fe8*/ 	.word	0x00000000
        /*0fec*/ 	.word	0x00000000
        /*0ff0*/ 	.short	0x010a
        /*0ff2*/ 	.byte	0xff
	.zero		1


	//   ....[240]....
        /*0ff4*/ 	.word	0x00009000
        /*0ff8*/ 	.word	0x00000000
        /*0ffc*/ 	.word	0x00000000
        /*1000*/ 	.short	0x010a
        /*1002*/ 	.byte	0xff
	.zero		1


	//   ....[241]....
        /*1004*/ 	.word	0x00009060
        /*1008*/ 	.word	0x00000000
        /*100c*/ 	.word	0x00000000
        /*1010*/ 	.short	0x010a
        /*1012*/ 	.byte	0xff
	.zero		1


	//   ....[242]....
        /*1014*/ 	.word	0x000090c0
        /*1018*/ 	.word	0x00000000
        /*101c*/ 	.word	0x00000000
        /*1020*/ 	.short	0x010a
        /*1022*/ 	.byte	0xff
	.zero		1


	//   ....[243]....
        /*1024*/ 	.word	0x00009120
        /*1028*/ 	.word	0x00000000
        /*102c*/ 	.word	0x00000000
        /*1030*/ 	.short	0x010a
        /*1032*/ 	.byte	0xff
	.zero		1


	//   ....[244]....
        /*1034*/ 	.word	0x00009180
        /*1038*/ 	.word	0x00000000
        /*103c*/ 	.word	0x00000000
        /*1040*/ 	.short	0x010a
        /*1042*/ 	.byte	0xff
	.zero		1


	//   ....[245]....
        /*1044*/ 	.word	0x000091e0
        /*1048*/ 	.word	0x00000000
        /*104c*/ 	.word	0x00000000
        /*1050*/ 	.short	0x010a
        /*1052*/ 	.byte	0xff
	.zero		1


	//   ....[246]....
        /*1054*/ 	.word	0x00009240
        /*1058*/ 	.word	0x00000000
        /*105c*/ 	.word	0x00000000
        /*1060*/ 	.short	0x010a
        /*1062*/ 	.byte	0xff
	.zero		1


	//   ....[247]....
        /*1064*/ 	.word	0x000092a0
        /*1068*/ 	.word	0x00000000
        /*106c*/ 	.word	0x00000000
        /*1070*/ 	.short	0x010a
        /*1072*/ 	.byte	0xff
	.zero		1


	//   ....[248]....
        /*1074*/ 	.word	0x00009300
        /*1078*/ 	.word	0x00000000
        /*107c*/ 	.word	0x00000000
        /*1080*/ 	.short	0x010a
        /*1082*/ 	.byte	0xff
	.zero		1


	//   ....[249]....
        /*1084*/ 	.word	0x00009360
        /*1088*/ 	.word	0x00000000
        /*108c*/ 	.word	0x00000000
        /*1090*/ 	.short	0x010a
        /*1092*/ 	.byte	0xff
	.zero		1


	//   ....[250]....
        /*1094*/ 	.word	0x000093c0
        /*1098*/ 	.word	0x00000000
        /*109c*/ 	.word	0x00000000
        /*10a0*/ 	.short	0x010a
        /*10a2*/ 	.byte	0xff
	.zero		1


	//   ....[251]....
        /*10a4*/ 	.word	0x00009420
        /*10a8*/ 	.word	0x00000000
        /*10ac*/ 	.word	0x00000000
        /*10b0*/ 	.short	0x010a
        /*10b2*/ 	.byte	0xff
	.zero		1


	//   ....[252]....
        /*10b4*/ 	.word	0x00009480
        /*10b8*/ 	.word	0x00000000
        /*10bc*/ 	.word	0x00000000
        /*10c0*/ 	.short	0x010a
        /*10c2*/ 	.byte	0xff
	.zero		1


	//   ....[253]....
        /*10c4*/ 	.word	0x000094e0
        /*10c8*/ 	.word	0x00000000
        /*10cc*/ 	.word	0x00000000
        /*10d0*/ 	.short	0x010a
        /*10d2*/ 	.byte	0xff
	.zero		1


	//   ....[254]....
        /*10d4*/ 	.word	0x00009540
        /*10d8*/ 	.word	0x00000000
        /*10dc*/ 	.word	0x00000000
        /*10e0*/ 	.short	0x010a
        /*10e2*/ 	.byte	0xff
	.zero		1


	//   ....[255]....
        /*10e4*/ 	.word	0x000095a0
        /*10e8*/ 	.word	0x00000000
        /*10ec*/ 	.word	0x00000000
        /*10f0*/ 	.short	0x010a
        /*10f2*/ 	.byte	0xff
	.zero		1


	//   ....[0]....
        /*10f4*/ 	.word	0x00009600
        /*10f8*/ 	.word	0x00000000
        /*10fc*/ 	.word	0x00000000
        /*1100*/ 	.short	0x010a
        /*1102*/ 	.byte	0xff
	.zero		1


	//   ....[1]....
        /*1104*/ 	.word	0x00009660
        /*1108*/ 	.word	0x00000000
        /*110c*/ 	.word	0x00000000
        /*1110*/ 	.short	0x010a
        /*1112*/ 	.byte	0xff
	.zero		1


	//   ....[2]....
        /*1114*/ 	.word	0x000096c0
        /*1118*/ 	.word	0x00000000
        /*111c*/ 	.word	0x00000000
        /*1120*/ 	.short	0x010a
        /*1122*/ 	.byte	0xff
	.zero		1


	//   ....[3]....
        /*1124*/ 	.word	0x00009720
        /*1128*/ 	.word	0x00000000
        /*112c*/ 	.word	0x00000000
        /*1130*/ 	.short	0x010a
        /*1132*/ 	.byte	0xff
	.zero		1


	//   ....[4]....
        /*1134*/ 	.word	0x00009780
        /*1138*/ 	.word	0x00000000
        /*113c*/ 	.word	0x00000000
        /*1140*/ 	.short	0x010a
        /*1142*/ 	.byte	0xff
	.zero		1


	//   ....[5]....
        /*1144*/ 	.word	0x000097e0
        /*1148*/ 	.word	0x00000000
        /*114c*/ 	.word	0x00000000
        /*1150*/ 	.short	0x010a
        /*1152*/ 	.byte	0xff
	.zero		1


	//   ....[6]....
        /*1154*/ 	.word	0x00009840
        /*1158*/ 	.word	0x00000000
        /*115c*/ 	.word	0x00000000
        /*1160*/ 	.short	0x010a
        /*1162*/ 	.byte	0xff
	.zero		1


	//   ....[7]....
        /*1164*/ 	.word	0x000098a0
        /*1168*/ 	.word	0x00000000
        /*116c*/ 	.word	0x00000000
        /*1170*/ 	.short	0x010a
        /*1172*/ 	.byte	0xff
	.zero		1


	//   ....[8]....
        /*1174*/ 	.word	0x00009900
        /*1178*/ 	.word	0x00000000
        /*117c*/ 	.word	0x00000000
        /*1180*/ 	.short	0x010a
        /*1182*/ 	.byte	0xff
	.zero		1


	//   ....[9]....
        /*1184*/ 	.word	0x00009950
        /*1188*/ 	.word	0x00000000
        /*118c*/ 	.word	0x00000370
        /*1190*/ 	.short	0x010a
        /*1192*/ 	.byte	0xff
	.zero		1


	//   ....[10]....
        /*1194*/ 	.word	0x000099b0
        /*1198*/ 	.word	0x00000000
        /*119c*/ 	.word	0x00000320
        /*11a0*/ 	.short	0x010a
        /*11a2*/ 	.byte	0xff
	.zero		1


	//   ....[11]....
        /*11a4*/ 	.word	0x00009a00
        /*11a8*/ 	.word	0x00000000
        /*11ac*/ 	.word	0x00000310
        /*11b0*/ 	.short	0x010a
        /*11b2*/ 	.byte	0xff
	.zero		1


	//   ....[12]....
        /*11b4*/ 	.word	0x00009a60
        /*11b8*/ 	.word	0x00000000
        /*11bc*/ 	.word	0x00000320
        /*11c0*/ 	.short	0x010a
        /*11c2*/ 	.byte	0xff
	.zero		1


	//   ....[13]....
        /*11c4*/ 	.word	0x00009ac0
        /*11c8*/ 	.word	0x00000004
        /*11cc*/ 	.word	0x00000008
        /*11d0*/ 	.short	0x010a
        /*11d2*/ 	.byte	0xff
	.zero		1


	//   ....[14]....
        /*11d4*/ 	.word	0x00009ba0
        /*11d8*/ 	.word	0x00000002
        /*11dc*/ 	.word	0x00000008
        /*11e0*/ 	.short	0x010a
        /*11e2*/ 	.byte	0xff
	.zero		1


	//   ....[15]....
        /*11e4*/ 	.word	0x00009bf0
        /*11e8*/ 	.word	0x00000000
        /*11ec*/ 	.word	0x00000310
        /*11f0*/ 	.short	0x010a
        /*11f2*/ 	.byte	0xff
	.zero		1


	//   ....[16]....
        /*11f4*/ 	.word	0x00009c50
        /*11f8*/ 	.word	0x00000000
        /*11fc*/ 	.word	0x00000350
        /*1200*/ 	.short	0x010a
        /*1202*/ 	.byte	0xff
	.zero		1


	//   ....[17]....
        /*1204*/ 	.word	0x00009cb0
        /*1208*/ 	.word	0x00000000
        /*120c*/ 	.word	0x00000000
        /*1210*/ 	.short	0x010a
        /*1212*/ 	.byte	0xff
	.zero		1


	//   ....[18]....
        /*1214*/ 	.word	0x00009d10
        /*1218*/ 	.word	0x00000000
        /*121c*/ 	.word	0x00000000
        /*1220*/ 	.short	0x010a
        /*1222*/ 	.byte	0xff
	.zero		1


	//   ....[19]....
        /*1224*/ 	.word	0x00009d70
        /*1228*/ 	.word	0x00000000
        /*122c*/ 	.word	0x00000000
        /*1230*/ 	.short	0x010a
        /*1232*/ 	.byte	0xff
	.zero		1


	//   ....[20]....
        /*1234*/ 	.word	0x00009dd0
        /*1238*/ 	.word	0x00000000
        /*123c*/ 	.word	0x00000000
        /*1240*/ 	.short	0x010a
        /*1242*/ 	.byte	0xff
	.zero		1


	//   ....[21]....
        /*1244*/ 	.word	0x00009e30
        /*1248*/ 	.word	0x00000000
        /*124c*/ 	.word	0x00000390
        /*1250*/ 	.short	0x010a
        /*1252*/ 	.byte	0xff
	.zero		1


	//   ....[22]....
        /*1254*/ 	.word	0x00009e80
        /*1258*/ 	.word	0x00000000
        /*125c*/ 	.word	0x00000310
        /*1260*/ 	.short	0x010a
        /*1262*/ 	.byte	0xff
	.zero		1


	//   ....[23]....
        /*1264*/ 	.word	0x00009ee0
        /*1268*/ 	.word	0x00000000
        /*126c*/ 	.word	0x00000308
        /*1270*/ 	.short	0x010a
        /*1272*/ 	.byte	0xff
	.zero		1


	//   ....[24]....
        /*1274*/ 	.word	0x00009f40
        /*1278*/ 	.word	0x00000000
        /*127c*/ 	.word	0x000002f0
        /*1280*/ 	.short	0x010a
        /*1282*/ 	.byte	0xff
	.zero		1


	//   ....[25]....
        /*1284*/ 	.word	0x00009fa0
        /*1288*/ 	.word	0x00000000
        /*128c*/ 	.word	0x00000000
        /*1290*/ 	.short	0x010a
        /*1292*/ 	.byte	0xff
	.zero		1


	//   ....[26]....
        /*1294*/ 	.word	0x00009ff0
        /*1298*/ 	.word	0x00000000
        /*129c*/ 	.word	0x00000310
        /*12a0*/ 	.short	0x010a
        /*12a2*/ 	.byte	0xff
	.zero		1


	//   ....[27]....
        /*12a4*/ 	.word	0x0000a040
        /*12a8*/ 	.word	0x00000003
        /*12ac*/ 	.word	0x000002e0
        /*12b0*/ 	.short	0x010a
        /*12b2*/ 	.byte	0xff
	.zero		1


	//   ....[28]....
        /*12b4*/ 	.word	0x0000a090
        /*12b8*/ 	.word	0x0000007a
        /*12bc*/ 	.word	0x00000330
        /*12c0*/ 	.short	0x010a
        /*12c2*/ 	.byte	0xff
	.zero		1


	//----- nvinfo : EIATTR_NUM_MBARRIERS
	.align		4
.L_47:
        /*12c4*/ 	.byte	0x03, 0x38
        /*12c6*/ 	.short	0x0073


	//----- nvinfo : EIATTR_EXIT_INSTR_OFFSETS
	.align		4
        /*12c8*/ 	.byte	0x04, 0x1c
        /*12ca*/ 	.short	(.L_49 - .L_48)


	//   ....[0]....
.L_48:
        /*12cc*/ 	.word	0x00004500


	//   ....[1]....
        /*12d0*/ 	.word	0x00004a00


	//   ....[2]....
        /*12d4*/ 	.word	0x00004a60


	//   ....[3]....
        /*12d8*/ 	.word	0x00005c90


	//   ....[4]....
        /*12dc*/ 	.word	0x000068e0


	//   ....[5]....
        /*12e0*/ 	.word	0x00006920


	//   ....[6]....
        /*12e4*/ 	.word	0x00008620


	//   ....[7]....
        /*12e8*/ 	.word	0x000086a0


	//   ....[8]....
        /*12ec*/ 	.word	0x000086d0


	//   ....[9]....
        /*12f0*/ 	.word	0x00008700


	//----- nvinfo : EIATTR_MAX_THREADS
	.align		4
.L_49:
        /*12f4*/ 	.byte	0x04, 0x05
        /*12f6*/ 	.short	(.L_51 - .L_50)
.L_50:
        /*12f8*/ 	.word	0x00000100
        /*12fc*/ 	.word	0x00000001
        /*1300*/ 	.word	0x00000001


	//----- nvinfo : EIATTR_CRS_STACK_SIZE
	.align		4
.L_51:
        /*1304*/ 	.byte	0x04, 0x1e
        /*1306*/ 	.short	(.L_53 - .L_52)
.L_52:
        /*1308*/ 	.word	0x00000000


	//----- nvinfo : EIATTR_CBANK_PARAM_SIZE
	.align		4
.L_53:
        /*130c*/ 	.byte	0x03, 0x19
        /*130e*/ 	.short	0x0800


	//----- nvinfo : EIATTR_PARAM_CBANK
	.align		4
        /*1310*/ 	.byte	0x04, 0x0a
        /*1312*/ 	.short	(.L_55 - .L_54)
	.align		4
.L_54:
        /*1314*/ 	.word	index@(.nv.constant0._ZN7cutlass13device_kernelINS_4gemm6kernel13GemmUniversalIN4cute5tupleIJiiiiEEENS1_10collective13CollectiveMmaINS1_35MainloopSm100TmaUmmaWarpSpecializedILi46ELi2ELi4ENS5_IJNS4_1CILi2EEENSA_ILi1EEESC_EEEEENS5_IJNSA_ILi256EEENSA_ILi32EEENSA_ILi16EEEEEENS_10bfloat16_tENS5_IJlSC_lEEESJ_SK_NS4_8TiledMMAINS4_8MMA_AtomIJNS4_26SM100_MMA_F16BF16_2x1SM_SSISJ_SJ_fLi256ELi32ELNS4_4UMMA5MajorE0ELSP_0ELNSO_7ScaleInE0ELSQ_0EEEEEENS4_6LayoutINS5_IJSC_SC_SC_EEENS5_IJNSA_ILi0EEESV_SV_EEEEENS5_IJNS4_10UnderscoreESY_SY_EEEEENS4_18SM100_TMA_2SM_LOADENS4_14ComposedLayoutINS4_7SwizzleILi1ELi4ELi3EEENS4_18smem_ptr_flag_bitsILi16EEENST_INS5_IJNSA_ILi8EEESH_EEENS5_IJSH_SC_EEEEEEEvNS4_8identityES11_S1B_vS1C_EENS_8epilogue10collective18CollectiveEpilogueINS1E_23Sm100TmaWarpSpecializedILi2ELi1ELi32ELb1ELb0EEEJNS5_IJNSA_ILi128EEESG_SH_EEENS5_IJNST_IS1J_SC_EENST_ISG_SC_EEEEESJ_SK_SJ_SK_NS1E_6fusion15FusionCallbacksIS1I_NS1O_17LinearCombinationISJ_fSJ_fLNS_15FloatRoundStyleE2EEES1K_S1N_JEEENS4_5SM1004TMEM4LOAD26SM100_TMEM_LOAD_32dp32b32xENS4_13SM90_TMA_LOADENS12_INS13_ILi2ELi4ELi3EEES16_NST_INS5_IJS17_SG_EEENS5_IJSG_SC_EEEEEEENS4_39AutoVectorizingCopyWithAssumedAlignmentILi128EEENS4_14SM90_TMA_STOREES23_S25_S25_EEEvvEEEEvNT_6ParamsE)
        /*1318*/ 	.short	0x0380
        /*131a*/ 	.short	0x0800


	//----- nvinfo : EIATTR_SW_WAR
	.align		4
.L_55:
        /*131c*/ 	.byte	0x04, 0x36
        /*131e*/ 	.short	(.L_57 - .L_56)
.L_56:
        /*1320*/ 	.word	0x00000008
.L_57:


//--------------------- .nv.callgraph             --------------------------
	.section	.nv.callgraph,"",@"SHT_CUDA_CALLGRAPH"
	.align	4
	.sectionentsize	8
	.align		4
        /*0000*/ 	.word	0x00000000
	.align		4
        /*0004*/ 	.word	0xffffffff
	.align		4
        /*0008*/ 	.word	index@(_ZN7cutlass13device_kernelINS_4gemm6kernel13GemmUniversalIN4cute5tupleIJiiiiEEENS1_10collective13CollectiveMmaINS1_35MainloopSm100TmaUmmaWarpSpecializedILi46ELi2ELi4ENS5_IJNS4_1CILi2EEENSA_ILi1EEESC_EEEEENS5_IJNSA_ILi256EEENSA_ILi32EEENSA_ILi16EEEEEENS_10bfloat16_tENS5_IJlSC_lEEESJ_SK_NS4_8TiledMMAINS4_8MMA_AtomIJNS4_26SM100_MMA_F16BF16_2x1SM_SSISJ_SJ_fLi256ELi32ELNS4_4UMMA5MajorE0ELSP_0ELNSO_7ScaleInE0ELSQ_0EEEEEENS4_6LayoutINS5_IJSC_SC_SC_EEENS5_IJNSA_ILi0EEESV_SV_EEEEENS5_IJNS4_10UnderscoreESY_SY_EEEEENS4_18SM100_TMA_2SM_LOADENS4_14ComposedLayoutINS4_7SwizzleILi1ELi4ELi3EEENS4_18smem_ptr_flag_bitsILi16EEENST_INS5_IJNSA_ILi8EEESH_EEENS5_IJSH_SC_EEEEEEEvNS4_8identityES11_S1B_vS1C_EENS_8epilogue10collective18CollectiveEpilogueINS1E_23Sm100TmaWarpSpecializedILi2ELi1ELi32ELb1ELb0EEEJNS5_IJNSA_ILi128EEESG_SH_EEENS5_IJNST_IS1J_SC_EENST_ISG_SC_EEEEESJ_SK_SJ_SK_NS1E_6fusion15FusionCallbacksIS1I_NS1O_17LinearCombinationISJ_fSJ_fLNS_15FloatRoundStyleE2EEES1K_S1N_JEEENS4_5SM1004TMEM4LOAD26SM100_TMEM_LOAD_32dp32b32xENS4_13SM90_TMA_LOADENS12_INS13_ILi2ELi4ELi3EEES16_NST_INS5_IJS17_SG_EEENS5_IJSG_SC_EEEEEEENS4_39AutoVectorizingCopyWithAssumedAlignmentILi128EEENS4_14SM90_TMA_STOREES23_S25_S25_EEEvvEEEEvNT_6ParamsE)
	.align		4
        /*000c*/ 	.word	index@(__assertfail)
	.align		4
        /*0010*/ 	.word	0x00000000
	.align		4
        /*0014*/ 	.word	0xfffffffe
	.align		4
        /*0018*/ 	.word	0x00000000
	.align		4
        /*001c*/ 	.word	0xfffffffd
	.align		4
        /*0020*/ 	.word	0x00000000
	.align		4
        /*0024*/ 	.word	0xfffffffc


//--------------------- .nv.constant4             --------------------------
	.section	.nv.constant4,"a",@progbits
	.align	8
	.align		8
.nv.constant4:
        /*0000*/ 	.dword	__assertfail
	.align		8
        /*0008*/ 	.dword	__unnamed_1
	.align		8
        /*0010*/ 	.dword	__unnamed_2
	.align		8
        /*0018*/ 	.dword	_ZN40_INTERNAL_5ec6abed_4_k_cu_6613a17a_115254cuda3std3__45__cpo5beginE
	.align		8
        /*0020*/ 	.dword	_ZN40_INTERNAL_5ec6abed_4_k_cu_6613a17a_115254cuda3std3__45__cpo3endE
	.align		8
        /*0028*/ 	.dword	_ZN40_INTERNAL_5ec6abed_4_k_cu_6613a17a_115254cuda3std3__45__cpo6cbeginE
	.align		8
        /*0030*/ 	.dword	_ZN40_INTERNAL_5ec6abed_4_k_cu_6613a17a_115254cuda3std3__45__cpo4cendE
	.align		8
        /*0038*/ 	.dword	_ZN40_INTERNAL_5ec6abed_4_k_cu_6613a17a_115254cuda3std3__442_GLOBAL__N__5ec6abed_4_k_cu_6613a17a_115256ignoreE
	.align		8
        /*0040*/ 	.dword	_ZN40_INTERNAL_5ec6abed_4_k_cu_6613a17a_115254cuda3std3__419piecewise_constructE
	.align		8
        /*0048*/ 	.dword	_ZN40_INTERNAL_5ec6abed_4_k_cu_6613a17a_115254cuda3std3__48in_placeE
	.align		8
        /*0050*/ 	.dword	_ZN40_INTERNAL_5ec6abed_4_k_cu_6613a17a_115254cuda3std6ranges3__45__cpo4swapE
	.align		8
        /*0058*/ 	.dword	_ZN40_INTERNAL_5ec6abed_4_k_cu_6613a17a_115254cuda3std6ranges3__45__cpo9iter_moveE
	.align		8
        /*0060*/ 	.dword	_ZN40_INTERNAL_5ec6abed_4_k_cu_6613a17a_115254cute7productE
	.align		8
        /*0068*/ 	.dword	_ZN40_INTERNAL_5ec6abed_4_k_cu_6613a17a_115254cute1_E
	.align		8
        /*0070*/ 	.dword	$str$25
	.align		8
        /*0078*/ 	.dword	$str$26
	.align		8
        /*0080*/ 	.dword	$str$27
	.align		8
        /*0088*/ 	.dword	$str$28


//--------------------- .text._ZN7cutlass13device_kernelINS_4gemm6kernel13GemmUniversalIN4cute5tupleIJiiiiEEENS1_10collective13CollectiveMmaINS1_35MainloopSm100TmaUmmaWarpSpecializedILi46ELi2ELi4ENS5_IJNS4_1CILi2EEENSA_ILi1EEESC_EEEEENS5_IJNSA_ILi256EEENSA_ILi32EEENSA_ILi16EEEEEENS_10bfloat16_tENS5_IJlSC_lEEESJ_SK_NS4_8TiledMMAINS4_8MMA_AtomIJNS4_26SM100_MMA_F16BF16_2x1SM_SSISJ_SJ_fLi256ELi32ELNS4_4UMMA5MajorE0ELSP_0ELNSO_7ScaleInE0ELSQ_0EEEEEENS4_6LayoutINS5_IJSC_SC_SC_EEENS5_IJNSA_ILi0EEESV_SV_EEEEENS5_IJNS4_10UnderscoreESY_SY_EEEEENS4_18SM100_TMA_2SM_LOADENS4_14ComposedLayoutINS4_7SwizzleILi1ELi4ELi3EEENS4_18smem_ptr_flag_bitsILi16EEENST_INS5_IJNSA_ILi8EEESH_EEENS5_IJSH_SC_EEEEEEEvNS4_8identityES11_S1B_vS1C_EENS_8epilogue10collective18CollectiveEpilogueINS1E_23Sm100TmaWarpSpecializedILi2ELi1ELi32ELb1ELb0EEEJNS5_IJNSA_ILi128EEESG_SH_EEENS5_IJNST_IS1J_SC_EENST_ISG_SC_EEEEESJ_SK_SJ_SK_NS1E_6fusion15FusionCallbacksIS1I_NS1O_17LinearCombinationISJ_fSJ_fLNS_15FloatRoundStyleE2EEES1K_S1N_JEEENS4_5SM1004TMEM4LOAD26SM100_TMEM_LOAD_32dp32b32xENS4_13SM90_TMA_LOADENS12_INS13_ILi2ELi4ELi3EEES16_NST_INS5_IJS17_SG_EEENS5_IJSG_SC_EEEEEEENS4_39AutoVectorizingCopyWithAssumedAlignmentILi128EEENS4_14SM90_TMA_STOREES23_S25_S25_EEEvvEEEEvNT_6ParamsE --------------------------
	.section	.text._ZN7cutlass13device_kernelINS_4gemm6kernel13GemmUniversalIN4cute5tupleIJiiiiEEENS1_10collective13CollectiveMmaINS1_35MainloopSm100TmaUmmaWarpSpecializedILi46ELi2ELi4ENS5_IJNS4_1CILi2EEENSA_ILi1EEESC_EEEEENS5_IJNSA_ILi256EEENSA_ILi32EEENSA_ILi16EEEEEENS_10bfloat16_tENS5_IJlSC_lEEESJ_SK_NS4_8TiledMMAINS4_8MMA_AtomIJNS4_26SM100_MMA_F16BF16_2x1SM_SSISJ_SJ_fLi256ELi32ELNS4_4UMMA5MajorE0ELSP_0ELNSO_7ScaleInE0ELSQ_0EEEEEENS4_6LayoutINS5_IJSC_SC_SC_EEENS5_IJNSA_ILi0EEESV_SV_EEEEENS5_IJNS4_10UnderscoreESY_SY_EEEEENS4_18SM100_TMA_2SM_LOADENS4_14ComposedLayoutINS4_7SwizzleILi1ELi4ELi3EEENS4_18smem_ptr_flag_bitsILi16EEENST_INS5_IJNSA_ILi8EEESH_EEENS5_IJSH_SC_EEEEEEEvNS4_8identityES11_S1B_vS1C_EENS_8epilogue10collective18CollectiveEpilogueINS1E_23Sm100TmaWarpSpecializedILi2ELi1ELi32ELb1ELb0EEEJNS5_IJNSA_ILi128EEESG_SH_EEENS5_IJNST_IS1J_SC_EENST_ISG_SC_EEEEESJ_SK_SJ_SK_NS1E_6fusion15FusionCallbacksIS1I_NS1O_17LinearCombinationISJ_fSJ_fLNS_15FloatRoundStyleE2EEES1K_S1N_JEEENS4_5SM1004TMEM4LOAD26SM100_TMEM_LOAD_32dp32b32xENS4_13SM90_TMA_LOADENS12_INS13_ILi2ELi4ELi3EEES16_NST_INS5_IJS17_SG_EEENS5_IJSG_SC_EEEEEEENS4_39AutoVectorizingCopyWithAssumedAlignmentILi128EEENS4_14SM90_TMA_STOREES23_S25_S25_EEEvvEEEEvNT_6ParamsE,"ax",@progbits
	.align	128
.text._ZN7cutlass13device_kernelINS_4gemm6kernel13GemmUniversalIN4cute5tupleIJiiiiEEENS1_10collective13CollectiveMmaINS1_35MainloopSm100TmaUmmaWarpSpecializedILi46ELi2ELi4ENS5_IJNS4_1CILi2EEENSA_ILi1EEESC_EEEEENS5_IJNSA_ILi256EEENSA_ILi32EEENSA_ILi16EEEEEENS_10bfloat16_tENS5_IJlSC_lEEESJ_SK_NS4_8TiledMMAINS4_8MMA_AtomIJNS4_26SM100_MMA_F16BF16_2x1SM_SSISJ_SJ_fLi256ELi32ELNS4_4UMMA5MajorE0ELSP_0ELNSO_7ScaleInE0ELSQ_0EEEEEENS4_6LayoutINS5_IJSC_SC_SC_EEENS5_IJNSA_ILi0EEESV_SV_EEEEENS5_IJNS4_10UnderscoreESY_SY_EEEEENS4_18SM100_TMA_2SM_LOADENS4_14ComposedLayoutINS4_7SwizzleILi1ELi4ELi3EEENS4_18smem_ptr_flag_bitsILi16EEENST_INS5_IJNSA_ILi8EEESH_EEENS5_IJSH_SC_EEEEEEEvNS4_8identityES11_S1B_vS1C_EENS_8epilogue10collective18CollectiveEpilogueINS1E_23Sm100TmaWarpSpecializedILi2ELi1ELi32ELb1ELb0EEEJNS5_IJNSA_ILi128EEESG_SH_EEENS5_IJNST_IS1J_SC_EENST_ISG_SC_EEEEESJ_SK_SJ_SK_NS1E_6fusion15FusionCallbacksIS1I_NS1O_17LinearCombinationISJ_fSJ_fLNS_15FloatRoundStyleE2EEES1K_S1N_JEEENS4_5SM1004TMEM4LOAD26SM100_TMEM_LOAD_32dp32b32xENS4_13SM90_TMA_LOADENS12_INS13_ILi2ELi4ELi3EEES16_NST_INS5_IJS17_SG_EEENS5_IJSG_SC_EEEEEEENS4_39AutoVectorizingCopyWithAssumedAlignmentILi128EEENS4_14SM90_TMA_STOREES23_S25_S25_EEEvvEEEEvNT_6ParamsE:
        .type           _ZN7cutlass13device_kernelINS_4gemm6kernel13GemmUniversalIN4cute5tupleIJiiiiEEENS1_10collective13CollectiveMmaINS1_35MainloopSm100TmaUmmaWarpSpecializedILi46ELi2ELi4ENS5_IJNS4_1CILi2EEENSA_ILi1EEESC_EEEEENS5_IJNSA_ILi256EEENSA_ILi32EEENSA_ILi16EEEEEENS_10bfloat16_tENS5_IJlSC_lEEESJ_SK_NS4_8TiledMMAINS4_8MMA_AtomIJNS4_26SM100_MMA_F16BF16_2x1SM_SSISJ_SJ_fLi256ELi32ELNS4_4UMMA5MajorE0ELSP_0ELNSO_7ScaleInE0ELSQ_0EEEEEENS4_6LayoutINS5_IJSC_SC_SC_EEENS5_IJNSA_ILi0EEESV_SV_EEEEENS5_IJNS4_10UnderscoreESY_SY_EEEEENS4_18SM100_TMA_2SM_LOADENS4_14ComposedLayoutINS4_7SwizzleILi1ELi4ELi3EEENS4_18smem_ptr_flag_bitsILi16EEENST_INS5_IJNSA_ILi8EEESH_EEENS5_IJSH_SC_EEEEEEEvNS4_8identityES11_S1B_vS1C_EENS_8epilogue10collective18CollectiveEpilogueINS1E_23Sm100TmaWarpSpecializedILi2ELi1ELi32ELb1ELb0EEEJNS5_IJNSA_ILi128EEESG_SH_EEENS5_IJNST_IS1J_SC_EENST_ISG_SC_EEEEESJ_SK_SJ_SK_NS1E_6fusion15FusionCallbacksIS1I_NS1O_17LinearCombinationISJ_fSJ_fLNS_15FloatRoundStyleE2EEES1K_S1N_JEEENS4_5SM1004TMEM4LOAD26SM100_TMEM_LOAD_32dp32b32xENS4_13SM90_TMA_LOADENS12_INS13_ILi2ELi4ELi3EEES16_NST_INS5_IJS17_SG_EEENS5_IJSG_SC_EEEEEEENS4_39AutoVectorizingCopyWithAssumedAlignmentILi128EEENS4_14SM90_TMA_STOREES23_S25_S25_EEEvvEEEEvNT_6ParamsE,@function
        .size           _ZN7cutlass13device_kernelINS_4gemm6kernel13GemmUniversalIN4cute5tupleIJiiiiEEENS1_10collective13CollectiveMmaINS1_35MainloopSm100TmaUmmaWarpSpecializedILi46ELi2ELi4ENS5_IJNS4_1CILi2EEENSA_ILi1EEESC_EEEEENS5_IJNSA_ILi256EEENSA_ILi32EEENSA_ILi16EEEEEENS_10bfloat16_tENS5_IJlSC_lEEESJ_SK_NS4_8TiledMMAINS4_8MMA_AtomIJNS4_26SM100_MMA_F16BF16_2x1SM_SSISJ_SJ_fLi256ELi32ELNS4_4UMMA5MajorE0ELSP_0ELNSO_7ScaleInE0ELSQ_0EEEEEENS4_6LayoutINS5_IJSC_SC_SC_EEENS5_IJNSA_ILi0EEESV_SV_EEEEENS5_IJNS4_10UnderscoreESY_SY_EEEEENS4_18SM100_TMA_2SM_LOADENS4_14ComposedLayoutINS4_7SwizzleILi1ELi4ELi3EEENS4_18smem_ptr_flag_bitsILi16EEENST_INS5_IJNSA_ILi8EEESH_EEENS5_IJSH_SC_EEEEEEEvNS4_8identityES11_S1B_vS1C_EENS_8epilogue10collective18CollectiveEpilogueINS1E_23Sm100TmaWarpSpecializedILi2ELi1ELi32ELb1ELb0EEEJNS5_IJNSA_ILi128EEESG_SH_EEENS5_IJNST_IS1J_SC_EENST_ISG_SC_EEEEESJ_SK_SJ_SK_NS1E_6fusion15FusionCallbacksIS1I_NS1O_17LinearCombinationISJ_fSJ_fLNS_15FloatRoundStyleE2EEES1K_S1N_JEEENS4_5SM1004TMEM4LOAD26SM100_TMEM_LOAD_32dp32b32xENS4_13SM90_TMA_LOADENS12_INS13_ILi2ELi4ELi3EEES16_NST_INS5_IJS17_SG_EEENS5_IJSG_SC_EEEEEEENS4_39AutoVectorizingCopyWithAssumedAlignmentILi128EEENS4_14SM90_TMA_STOREES23_S25_S25_EEEvvEEEEvNT_6ParamsE,(.L_x_285 - _ZN7cutlass13device_kernelINS_4gemm6kernel13GemmUniversalIN4cute5tupleIJiiiiEEENS1_10collective13CollectiveMmaINS1_35MainloopSm100TmaUmmaWarpSpecializedILi46ELi2ELi4ENS5_IJNS4_1CILi2EEENSA_ILi1EEESC_EEEEENS5_IJNSA_ILi256EEENSA_ILi32EEENSA_ILi16EEEEEENS_10bfloat16_tENS5_IJlSC_lEEESJ_SK_NS4_8TiledMMAINS4_8MMA_AtomIJNS4_26SM100_MMA_F16BF16_2x1SM_SSISJ_SJ_fLi256ELi32ELNS4_4UMMA5MajorE0ELSP_0ELNSO_7ScaleInE0ELSQ_0EEEEEENS4_6LayoutINS5_IJSC_SC_SC_EEENS5_IJNSA_ILi0EEESV_SV_EEEEENS5_IJNS4_10UnderscoreESY_SY_EEEEENS4_18SM100_TMA_2SM_LOADENS4_14ComposedLayoutINS4_7SwizzleILi1ELi4ELi3EEENS4_18smem_ptr_flag_bitsILi16EEENST_INS5_IJNSA_ILi8EEESH_EEENS5_IJSH_SC_EEEEEEEvNS4_8identityES11_S1B_vS1C_EENS_8epilogue10collective18CollectiveEpilogueINS1E_23Sm100TmaWarpSpecializedILi2ELi1ELi32ELb1ELb0EEEJNS5_IJNSA_ILi128EEESG_SH_EEENS5_IJNST_IS1J_SC_EENST_ISG_SC_EEEEESJ_SK_SJ_SK_NS1E_6fusion15FusionCallbacksIS1I_NS1O_17LinearCombinationISJ_fSJ_fLNS_15FloatRoundStyleE2EEES1K_S1N_JEEENS4_5SM1004TMEM4LOAD26SM100_TMEM_LOAD_32dp32b32xENS4_13SM90_TMA_LOADENS12_INS13_ILi2ELi4ELi3EEES16_NST_INS5_IJS17_SG_EEENS5_IJSG_SC_EEEEEEENS4_39AutoVectorizingCopyWithAssumedAlignmentILi128EEENS4_14SM90_TMA_STOREES23_S25_S25_EEEvvEEEEvNT_6ParamsE)
        .other          _ZN7cutlass13device_kernelINS_4gemm6kernel13GemmUniversalIN4cute5tupleIJiiiiEEENS1_10collective13CollectiveMmaINS1_35MainloopSm100TmaUmmaWarpSpecializedILi46ELi2ELi4ENS5_IJNS4_1CILi2EEENSA_ILi1EEESC_EEEEENS5_IJNSA_ILi256EEENSA_ILi32EEENSA_ILi16EEEEEENS_10bfloat16_tENS5_IJlSC_lEEESJ_SK_NS4_8TiledMMAINS4_8MMA_AtomIJNS4_26SM100_MMA_F16BF16_2x1SM_SSISJ_SJ_fLi256ELi32ELNS4_4UMMA5MajorE0ELSP_0ELNSO_7ScaleInE0ELSQ_0EEEEEENS4_6LayoutINS5_IJSC_SC_SC_EEENS5_IJNSA_ILi0EEESV_SV_EEEEENS5_IJNS4_10UnderscoreESY_SY_EEEEENS4_18SM100_TMA_2SM_LOADENS4_14ComposedLayoutINS4_7SwizzleILi1ELi4ELi3EEENS4_18smem_ptr_flag_bitsILi16EEENST_INS5_IJNSA_ILi8EEESH_EEENS5_IJSH_SC_EEEEEEEvNS4_8identityES11_S1B_vS1C_EENS_8epilogue10collective18CollectiveEpilogueINS1E_23Sm100TmaWarpSpecializedILi2ELi1ELi32ELb1ELb0EEEJNS5_IJNSA_ILi128EEESG_SH_EEENS5_IJNST_IS1J_SC_EENST_ISG_SC_EEEEESJ_SK_SJ_SK_NS1E_6fusion15FusionCallbacksIS1I_NS1O_17LinearCombinationISJ_fSJ_fLNS_15FloatRoundStyleE2EEES1K_S1N_JEEENS4_5SM1004TMEM4LOAD26SM100_TMEM_LOAD_32dp32b32xENS4_13SM90_TMA_LOADENS12_INS13_ILi2ELi4ELi3EEES16_NST_INS5_IJS17_SG_EEENS5_IJSG_SC_EEEEEEENS4_39AutoVectorizingCopyWithAssumedAlignmentILi128EEENS4_14SM90_TMA_STOREES23_S25_S25_EEEvvEEEEvNT_6ParamsE,@"STO_CUDA_ENTRY STV_DEFAULT"
_ZN7cutlass13device_kernelINS_4gemm6kernel13GemmUniversalIN4cute5tupleIJiiiiEEENS1_10collective13CollectiveMmaINS1_35MainloopSm100TmaUmmaWarpSpecializedILi46ELi2ELi4ENS5_IJNS4_1CILi2EEENSA_ILi1EEESC_EEEEENS5_IJNSA_ILi256EEENSA_ILi32EEENSA_ILi16EEEEEENS_10bfloat16_tENS5_IJlSC_lEEESJ_SK_NS4_8TiledMMAINS4_8MMA_AtomIJNS4_26SM100_MMA_F16BF16_2x1SM_SSISJ_SJ_fLi256ELi32ELNS4_4UMMA5MajorE0ELSP_0ELNSO_7ScaleInE0ELSQ_0EEEEEENS4_6LayoutINS5_IJSC_SC_SC_EEENS5_IJNSA_ILi0EEESV_SV_EEEEENS5_IJNS4_10UnderscoreESY_SY_EEEEENS4_18SM100_TMA_2SM_LOADENS4_14ComposedLayoutINS4_7SwizzleILi1ELi4ELi3EEENS4_18smem_ptr_flag_bitsILi16EEENST_INS5_IJNSA_ILi8EEESH_EEENS5_IJSH_SC_EEEEEEEvNS4_8identityES11_S1B_vS1C_EENS_8epilogue10collective18CollectiveEpilogueINS1E_23Sm100TmaWarpSpecializedILi2ELi1ELi32ELb1ELb0EEEJNS5_IJNSA_ILi128EEESG_SH_EEENS5_IJNST_IS1J_SC_EENST_ISG_SC_EEEEESJ_SK_SJ_SK_NS1E_6fusion15FusionCallbacksIS1I_NS1O_17LinearCombinationISJ_fSJ_fLNS_15FloatRoundStyleE2EEES1K_S1N_JEEENS4_5SM1004TMEM4LOAD26SM100_TMEM_LOAD_32dp32b32xENS4_13SM90_TMA_LOADENS12_INS13_ILi2ELi4ELi3EEES16_NST_INS5_IJS17_SG_EEENS5_IJSG_SC_EEEEEEENS4_39AutoVectorizingCopyWithAssumedAlignmentILi128EEENS4_14SM90_TMA_STOREES23_S25_S25_EEEvvEEEEvNT_6ParamsE:
[----:B------:R-:W1:Y:S01]  /*0000*/  LDC R1, c[0x0][0x37c] ;  /* 0x0000df00ff017b82 */ /* 0x000e620000000800 */
[----:B------:R-:W2:Y:S01]  /*0010*/  S2R R112, SR_TID.X ;  /* 0x0000000000707919 */ /* 0x000ea20000002100 */
[----:B------:R-:W3:Y:S06]  /*0020*/  LDCU.64 UR6, c[0x0][0x890] ;  /* 0x00011200ff0677ac */ /* 0x000eec0008000a00 */
[----:B------:R-:W4:Y:S01]  /*0030*/  S2UR UR37, SR_CgaCtaId ;  /* 0x00000000002579c3 */ /* 0x000f220000008800 */
[----:B------:R-:W-:Y:S02]  /*0040*/  PRMT R98, RZ, 0x7610, R98 ;  /* 0x00007610ff627816 */ /* 0x000fe40000000062 */
[----:B------:R-:W-:Y:S01]  /*0050*/  ELECT P1, URZ, PT ;  /* 0x0000000000ff782f */ /* 0x000fe20003820000 */
[----:B------:R-:W1:Y:S01]  /*0060*/  LDCU.64 UR40, c[0x0][0x358] ;  /* 0x00006b00ff2877ac */ /* 0x000e620008000a00 */
[----:B---3--:R-:W-:-:S04]  /*0070*/  UISETP.NE.U32.AND UP0, UPT, UR6, URZ, UPT ;  /* 0x000000ff0600728c */ /* 0x008fc8000bf05070 */
[----:B------:R-:W-:Y:S02]  /*0080*/  UISETP.NE.AND.EX UP0, UPT, UR7, URZ, UPT, UP0 ;  /* 0x000000ff0700728c */ /* 0x000fe4000bf05300 */
[----:B----4-:R-:W-:Y:S02]  /*0090*/  ULOP3.LUT UR5, UR37, 0x1, URZ, 0xc0, !UPT ;  /* 0x0000000125057892 */ /* 0x010fe4000f8ec0ff */
[----:B------:R-:W-:Y:S01]  /*00a0*/  ULOP3.LUT UR4, UR37, 0x1, URZ, 0x3c, !UPT ;  /* 0x0000000125047892 */ /* 0x000fe2000f8e3cff */
[----:B--2---:R-:W-:-:S05]  /*00b0*/  SHF.R.U32.HI R99, RZ, 0x5, R112 ;  /* 0x00000005ff637819 */ /* 0x004fca0000011670 */
[----:B------:R-:W2:Y:S02]  /*00c0*/  SHFL.IDX PT, R0, R99, RZ, 0x1f ;  /* 0x00001fff63007589 */ /* 0x000ea400000e0000 */
[----:B--2---:R-:W-:Y:S01]  /*00d0*/  R2UR UR10, R0 ;  /* 0x00000000000a72ca */ /* 0x004fe200000e0000 */
[----:B-1----:R-:W-:-:S14]  /*00e0*/  BRA.U UP0, `(.L_x_0) ;  /* 0x00000001002c7547 */ /* 0x002fdc000b800000 */
[----:B------:R-:W1:Y:S02]  /*00f0*/  LDCU.64 UR8, c[0x0][0x888] ;  /* 0x00011100ff0877ac */ /* 0x000e640008000a00 */
[----:B-1----:R-:W-:-:S04]  /*0100*/  UISETP.NE.U32.AND UP0, UPT, UR8, URZ, UPT ;  /* 0x000000ff0800728c */ /* 0x002fc8000bf05070 */
[----:B------:R-:W-:-:S09]  /*0110*/  UISETP.NE.AND.EX UP0, UPT, UR9, URZ, UPT, UP0 ;  /* 0x000000ff0900728c */ /* 0x000fd2000bf05300 */
[----:B------:R-:W-:Y:S05]  /*0120*/  BRA.U !UP0, `(.L_x_1) ;  /* 0x0000000108107547 */ /* 0x000fea000b800000 */
[----:B------:R-:W1:Y:S02]  /*0130*/  LDC.64 R48, c[0x0][0x888] ;  /* 0x00022200ff307b82 */ /* 0x000e640000000a00 */
[----:B-1----:R1:W5:Y:S01]  /*0140*/  LDG.E R48, desc[UR40][R48.64] ;  /* 0x0000002830307981 */ /* 0x002362000c1e1900 */
[----:B------:R-:W-:Y:S01]  /*0150*/  HFMA2 R98, -RZ, RZ, 0, 5.9604644775390625e-08 ;  /* 0x00000001ff627431 */ /* 0x000fe200000001ff */
[----:B------:R-:W-:Y:S05]  /*0160*/  BRA `(.L_x_0) ;  /* 0x00000000000c7947 */ /* 0x000fea0003800000 */
.L_x_1:
[----:B------:R-:W1:Y:S01]  /*0170*/  LDCU UR8, c[0x0][0x880] ;  /* 0x00011000ff0877ac */ /* 0x000e620008000800 */
[----:B------:R-:W-:Y:S01]  /*0180*/  HFMA2 R98, -RZ, RZ, 0, 5.9604644775390625e-08 ;  /* 0x00000001ff627431 */ /* 0x000fe200000001ff */
[----:B-1----:R-:W-:-:S07]  /*0190*/  MOV R48, UR8 ;  /* 0x0000000800307c02 */ /* 0x002fce0008000f00 */
.L_x_0:
[----:B------:R-:W2:Y:S02]  /*01a0*/  LDCU.64 UR8, c[0x0][0x8b0] ;  /* 0x00011600ff0877ac */ /* 0x000ea40008000a00 */
[----:B--2---:R-:W-:-:S04]  /*01b0*/  UISETP.NE.U32.AND UP0, UPT, UR8, URZ, UPT ;  /* 0x000000ff0800728c */ /* 0x004fc8000bf05070 */
[----:B------:R-:W-:-:S09]  /*01c0*/  UISETP.NE.AND.EX UP0, UPT, UR9, URZ, UPT, UP0 ;  /* 0x000000ff0900728c */ /* 0x000fd2000bf05300 */
[----:B------:R-:W-:Y:S05]  /*01d0*/  BRA.U UP0, `(.L_x_2) ;  /* 0x0000000100247547 */ /* 0x000fea000b800000 */
[----:B------:R-:W2:Y:S02]  /*01e0*/  LDCU.64 UR8, c[0x0][0x8a8] ;  /* 0x00011500ff0877ac */ /* 0x000ea40008000a00 */
[----:B--2---:R-:W-:-:S04]  /*01f0*/  UISETP.NE.U32.AND UP0, UPT, UR8, URZ, UPT ;  /* 0x000000ff0800728c */ /* 0x004fc8000bf05070 */
[----:B------:R-:W-:-:S09]  /*0200*/  UISETP.NE.AND.EX UP0, UPT, UR9, URZ, UPT, UP0 ;  /* 0x000000ff0900728c */ /* 0x000fd2000bf05300 */
[----:B------:R-:W-:Y:S05]  /*0210*/  BRA.U !UP0, `(.L_x_3) ;  /* 0x00000001080c7547 */ /* 0x000fea000b800000 */
[----:B------:R-:W2:Y:S02]  /*0220*/  LDC.64 R2, c[0x0][0x8a8] ;  /* 0x00022a00ff027b82 */ /* 0x000ea40000000a00 */
[----:B--2---:R2:W5:Y:S01]  /*0230*/  LDG.E R47, desc[UR40][R2.64] ;  /* 0x00000028022f7981 */ /* 0x004562000c1e1900 */
[----:B------:R-:W-:Y:S05]  /*0240*/  BRA `(.L_x_2) ;  /* 0x0000000000087947 */ /* 0x000fea0003800000 */
.L_x_3:
[----:B------:R-:W2:Y:S02]  /*0250*/  LDCU UR8, c[0x0][0x8a0] ;  /* 0x00011400ff0877ac */ /* 0x000ea40008000800 */
[----:B--2---:R-:W-:Y:S02]  /*0260*/  MOV R47, UR8 ;  /* 0x00000008002f7c02 */ /* 0x004fe40008000f00 */
.L_x_2:
[----:B------:R-:W-:Y:S01]  /*0270*/  IMAD.U32 R0, RZ, RZ, UR10 ;  /* 0x0000000aff007e24 */ /* 0x000fe2000f8e00ff */
[----:B------:R-:W-:Y:S04]  /*0280*/  BSSY.RECONVERGENT B0, `(.L_x_4) ;  /* 0x000000c000007945 */ /* 0x000fe80003800200 */
[C---:B------:R-:W-:Y:S02]  /*0290*/  ISETP.NE.OR P2, PT, R0.reuse, 0x1, !P1 ;  /* 0x000000010000780c */ /* 0x040fe40004f45670 */
[----:B------:R-:W-:-:S11]  /*02a0*/  ISETP.NE.OR P0, PT, R0, 0x3, !P1 ;  /* 0x000000030000780c */ /* 0x000fd60004f05670 */
[----:B------:R-:W-:Y:S05]  /*02b0*/  @P2 BRA `(.L_x_5) ;  /* 0x0000000000202947 */ /* 0x000fea0003800000 */
[----:B------:R-:W3:Y:S02]  /*02c0*/  LDCU.64 UR8, c[0x0][0x348] ;  /* 0x00006900ff0877ac */ /* 0x000ee40008000a00 */
[----:B---3--:R-:W-:Y:S02]  /*02d0*/  UIADD3 UR12, UP1, UPT, UR8, 0x80, URZ ;  /* 0x00000080080c7890 */ /* 0x008fe4000ff3e0ff */
[----:B------:R-:W-:Y:S02]  /*02e0*/  UIADD3 UR8, UP0, UPT, UR8, 0x180, URZ ;  /* 0x0000018008087890 */ /* 0x000fe4000ff1e0ff */
[----:B------:R-:W-:Y:S02]  /*02f0*/  UIADD3.X UR13, UPT, UPT, URZ, UR9, URZ, UP1, !UPT ;  /* 0x00000009ff0d7290 */ /* 0x000fe40008ffe4ff */
[----:B------:R-:W-:-:S07]  /*0300*/  UIADD3.X UR9, UPT, UPT, URZ, UR9, URZ, UP0, !UPT ;  /* 0x00000009ff097290 */ /* 0x000fce00087fe4ff */
[----:B------:R3:W-:Y:S02]  /*0310*/  UTMACCTL.PF [UR12] ;  /* 0x000000000c0079b9 */ /* 0x0007e40008040000 */
[----:B------:R3:W-:Y:S02]  /*0320*/  UTMACCTL.PF [UR8] ;  /* 0x00000000080079b9 */ /* 0x0007e40008040000 */
[----:B---3--:R-:W-:Y:S01]  /*0330*/  NOP ;  /* 0x0000000000007918 */ /* 0x008fe20000000000 */
.L_x_5:
[----:B------:R-:W-:Y:S05]  /*0340*/  BSYNC.RECONVERGENT B0 ;  /* 0x0000000000007941 */ /* 0x000fea0003800200 */
.L_x_4:
[----:B------:R-:W-:Y:S04]  /*0350*/  BSSY.RECONVERGENT B0, `(.L_x_6) ;  /* 0x000000a000007945 */ /* 0x000fe80003800200 */
        /* <DEDUP_REMOVED lines=9> */
.L_x_7:
[----:B------:R-:W-:Y:S05]  /*03f0*/  BSYNC.RECONVERGENT B0 ;  /* 0x0000000000007941 */ /* 0x000fea0003800200 */
.L_x_6:
[----:B------:R-:W3:Y:S01]  /*0400*/  LDCU.64 UR8, c[0x0][0x888] ;  /* 0x00011100ff0877ac */ /* 0x000ee20008000a00 */
[----:B------:R-:W-:Y:S02]  /*0410*/  UISETP.EQ.U32.AND UP1, UPT, UR6, URZ, UPT ;  /* 0x000000ff0600728c */ /* 0x000fe4000bf22070 */
[----:B------:R-:W-:Y:S02]  /*0420*/  UPLOP3.LUT UP5, UPT, UPT, UPT, UPT, 0x80, 0x8 ;  /* 0x000000000008789c */ /* 0x000fe40003faf070 */
[----:B---3--:R-:W-:-:S04]  /*0430*/  UISETP.NE.U32.AND UP0, UPT, UR8, URZ, UPT ;  /* 0x000000ff0800728c */ /* 0x008fc8000bf05070 */
[----:B------:R-:W-:-:S04]  /*0440*/  UISETP.NE.AND.EX UP0, UPT, UR9, URZ, UPT, UP0 ;  /* 0x000000ff0900728c */ /* 0x000fc8000bf05300 */
[----:B------:R-:W-:-:S04]  /*0450*/  UISETP.EQ.OR.EX UP2, UPT, UR7, URZ, !UP0, UP1 ;  /* 0x000000ff0700728c */ /* 0x000fc8000c742710 */
[----:B------:R-:W-:-:S05]  /*0460*/  UP2UR UR45, UPR, URZ, 0x4 ;  /* 0x00000004ff2d7883 */ /* 0x000fca0008000000 */
[----:B------:R-:W-:Y:S07]  /*0470*/  BRA.U !UP2, `(.L_x_8) ;  /* 0x000000010a207547 */ /* 0x000fee000b800000 */
[----:B------:R-:W-:Y:S01]  /*0480*/  UISETP.NE.U32.AND UP2, UPT, UR6, URZ, UPT ;  /* 0x000000ff0600728c */ /* 0x000fe2000bf45070 */
[----:B-----5:R-:W-:Y:S01]  /*0490*/  FSETP.NEU.AND P0, PT, R48, RZ, PT ;  /* 0x000000ff3000720b */ /* 0x020fe20003f0d000 */
[----:B------:R-:W-:Y:S02]  /*04a0*/  USEL UR6, URZ, 0xffffffff, UP0 ;  /* 0xffffffffff067887 */ /* 0x000fe40008000000 */
[----:B------:R-:W-:-:S10]  /*04b0*/  UISETP.NE.AND.EX UP2, UPT, UR7, URZ, UPT, UP2 ;  /* 0x000000ff0700728c */ /* 0x000fd4000bf45320 */
[----:B------:R-:W-:Y:S01]  /*04c0*/  VOTEU.ANY UP1, P0 ;  /* 0x0000000000ff7886 */ /* 0x000fe20000020100 */
[----:B------:R-:W-:-:S04]  /*04d0*/  @!UP2 USEL UR6, URZ, 0xffffffff, UP1 ;  /* 0xffffffffff06a887 */ /* 0x000fc80008800000 */
[----:B------:R-:W-:-:S04]  /*04e0*/  ULOP3.LUT UR6, UR6, 0x1, URZ, 0xc0, !UPT ;  /* 0x0000000106067892 */ /* 0x000fc8000f8ec0ff */
[----:B------:R-:W-:-:S11]  /*04f0*/  UISETP.NE.U32.AND UP5, UPT, UR6, 0x1, UPT ;  /* 0x000000010600788c */ /* 0x000fd6000bfa5070 */
.L_x_8:
[----:B------:R-:W3:Y:S01]  /*0500*/  SHFL.IDX PT, R0, R99, RZ, 0x1f ;  /* 0x00001fff63007589 */ /* 0x000ee200000e0000 */
[----:B------:R-:W-:-:S04]  /*0510*/  UISETP.NE.AND UP1, UPT, UR10, 0x2, UPT ;  /* 0x000000020a00788c */ /* 0x000fc8000bf25270 */
[----:B------:R-:W-:Y:S02]  /*0520*/  UISETP.EQ.AND UP2, UPT, UR5, URZ, !UP1 ;  /* 0x000000ff0500728c */ /* 0x000fe4000cf42270 */
[----:B------:R-:W-:-:S04]  /*0530*/  USEL UR7, URZ, 0x1, UP1 ;  /* 0x00000001ff077887 */ /* 0x000fc80008800000 */
[----:B------:R-:W-:Y:S02]  /*0540*/  PLOP3.LUT P5, PT, P1, PT, UP2, 0x80, 0x8 ;  /* 0x000000000008781c */ /* 0x000fe40000faf028 */
[----:B---3--:R-:W-:-:S13]  /*0550*/  ISETP.NE.AND P0, PT, R0, RZ, PT ;  /* 0x000000ff0000720c */ /* 0x008fda0003f05270 */
[----:B------:R-:W-:Y:S05]  /*0560*/  @P0 BRA `(.L_x_9) ;  /* 0x0000000400a00947 */ /* 0x000fea0003800000 */
[----:B------:R-:W-:Y:S01]  /*0570*/  ELECT P0, URZ, PT ;  /* 0x0000000000ff782f */ /* 0x000fe20003800000 */
[----:B------:R-:W-:-:S12]  /*0580*/  BSSY.RECONVERGENT B0, `(.L_x_9) ;  /* 0x0000066000007945 */ /* 0x000fd80003800200 */
[----:B------:R-:W-:Y:S05]  /*0590*/  @!P0 BRA `(.L_x_10) ;  /* 0x0000000400908947 */ /* 0x000fea0003800000 */
[----:B------:R-:W-:Y:S01]  /*05a0*/  UMOV UR8, 0x400 ;  /* 0x0000040000087882 */ /* 0x000fe20000000000 */
[----:B------:R-:W-:Y:S01]  /*05b0*/  UMOV UR6, 0x1 ;  /* 0x0000000100067882 */ /* 0x000fe20000000000 */
[----:B------:R-:W-:Y:S02]  /*05c0*/  ULEA UR8, UR37, UR8, 0x18 ;  /* 0x0000000825087291 */ /* 0x000fe4000f8ec0ff */
[----:B------:R-:W-:-:S04]  /*05d0*/  UIADD3 UR12, UPT, UPT, -UR6, 0x100000, URZ ;  /* 0x00100000060c7890 */ /* 0x000fc8000fffe1ff */
[----:B------:R-:W-:Y:S02]  /*05e0*/  USHF.L.U32 UR13, UR12, 0xb, URZ ;  /* 0x0000000b0c0d7899 */ /* 0x000fe400080006ff */
[----:B------:R-:W-:Y:S01]  /*05f0*/  USHF.L.U32 UR12, UR12, 0x1, URZ ;  /* 0x000000010c0c7899 */ /* 0x000fe200080006ff */
[----:B------:R-:W3:Y:S11]  /*0600*/  FENCE.VIEW.ASYNC.S ;  /* 0x00000000000073c6 */ /* 0x000ef60000000000 */
[----:B---3--:R3:W4:Y:S01]  /*0610*/  SYNCS.EXCH.64 URZ, [UR8], UR12 ;  /* 0x0000000c08ff75b2 */ /* 0x0087220008000100 */
[----:B------:R3:W1:Y:S01]  /*0620*/  SYNCS.EXCH.64 URZ, [UR8+0x170], UR12 ;  /* 0x0001700c08ff75b2 */ /* 0x0006620008000100 */
        /* <DEDUP_REMOVED lines=89> */
[----:B------:R3:W1:Y:S02]  /*0bc0*/  SYNCS.EXCH.64 URZ, [UR8+0x2d8], UR12 ;  /* 0x0002d80c08ff75b2 */ /* 0x0006640008000100 */
[----:B---34-:R-:W-:Y:S01]  /*0bd0*/  NOP ;  /* 0x0000000000007918 */ /* 0x018fe20000000000 */
.L_x_10:
[----:B------:R-:W-:Y:S05]  /*0be0*/  BSYNC.RECONVERGENT B0 ;  /* 0x0000000000007941 */ /* 0x000fea0003800200 */
.L_x_9:
[----:B------:R-:W3:Y:S01]  /*0bf0*/  SHFL.IDX PT, R0, R99, RZ, 0x1f ;  /* 0x00001fff63007589 */ /* 0x000ee200000e0000 */
[----:B------:R-:W-:Y:S01]  /*0c00*/  NOP ;  /* 0x0000000000007918 */ /* 0x000fe20000000000 */
[----:B---3--:R-:W-:-:S13]  /*0c10*/  ISETP.NE.AND P0, PT, R0, 0x1, PT ;  /* 0x000000010000780c */ /* 0x008fda0003f05270 */
[----:B------:R-:W-:Y:S05]  /*0c20*/  @P0 BRA `(.L_x_11) ;  /* 0x0000000000440947 */ /* 0x000fea0003800000 */
[----:B------:R-:W-:Y:S01]  /*0c30*/  UMOV UR9, 0x400 ;  /* 0x0000040000097882 */ /* 0x000fe20000000000 */
[----:B------:R-:W-:Y:S01]  /*0c40*/  UMOV UR8, 0x20 ;  /* 0x0000002000087882 */ /* 0x000fe20000000000 */
[----:B------:R-:W-:Y:S01]  /*0c50*/  UMOV UR6, 0x80 ;  /* 0x0000008000067882 */ /* 0x000fe20000000000 */
[----:B------:R-:W-:Y:S02]  /*0c60*/  ULEA UR9, UR37, UR9, 0x18 ;  /* 0x0000000925097291 */ /* 0x000fe4000f8ec0ff */
[----:B------:R-:W-:-:S04]  /*0c70*/  UIADD3 UR12, UPT, UPT, -UR8, 0x100000, URZ ;  /* 0x00100000080c7890 */ /* 0x000fc8000fffe1ff */
[----:B------:R-:W-:Y:S02]  /*0c80*/  USHF.L.U32 UR13, UR12, 0xb, URZ ;  /* 0x0000000b0c0d7899 */ /* 0x000fe400080006ff */
[----:B------:R-:W-:Y:S02]  /*0c90*/  USHF.L.U32 UR12, UR12, 0x1, URZ ;  /* 0x000000010c0c7899 */ /* 0x000fe400080006ff */
[----:B------:R-:W-:-:S04]  /*0ca0*/  UIADD3 UR14, UPT, UPT, -UR6, 0x100000, URZ ;  /* 0x00100000060e7890 */ /* 0x000fc8000fffe1ff */
[----:B------:R-:W-:Y:S02]  /*0cb0*/  USHF.L.U32 UR15, UR14, 0xb, URZ ;  /* 0x0000000b0e0f7899 */ /* 0x000fe400080006ff */
[----:B------:R-:W-:Y:S01]  /*0cc0*/  USHF.L.U32 UR14, UR14, 0x1, URZ ;  /* 0x000000010e0e7899 */ /* 0x000fe200080006ff */
[----:B------:R-:W-:Y:S01]  /*0cd0*/  ELECT P0, URZ, PT ;  /* 0x0000000000ff782f */ /* 0x000fe20003800000 */
[----:B------:R-:W3:Y:S02]  /*0ce0*/  FENCE.VIEW.ASYNC.S ;  /* 0x00000000000073c6 */ /* 0x000ee40000000000 */
[----:B---3--:R3:W4:Y:S08]  /*0cf0*/  SYNCS.EXCH.64 URZ, [UR9+0x2e0], UR12 ;  /* 0x0002e00c09ff75b2 */ /* 0x0087300008000100 */
[----:B------:R3:W1:Y:S01]  /*0d00*/  SYNCS.EXCH.64 URZ, [UR9+0x2f0], UR14 ;  /* 0x0002f00e09ff75b2 */ /* 0x0006620008000100 */
[----:B------:R3:W1:Y:S01]  /*0d10*/  SYNCS.EXCH.64 URZ, [UR9+0x2e8], UR12 ;  /* 0x0002e80c09ff75b2 */ /* 0x0006620008000100 */
[----:B------:R3:W1:Y:S01]  /*0d20*/  SYNCS.EXCH.64 URZ, [UR9+0x2f8], UR14 ;  /* 0x0002f80e09ff75b2 */ /* 0x0006620008000100 */
[----:B------:R-:W-:Y:S01]  /*0d30*/  NOP ;  /* 0x0000000000007918 */ /* 0x000fe20000000000 */
.L_x_11:
[----:B------:R-:W2:Y:S01]  /*0d40*/  SHFL.IDX PT, R0, R99, RZ, 0x1f ;  /* 0x00001fff63007589 */ /* 0x000ea200000e0000 */
[----:B------:R-:W-:Y:S01]  /*0d50*/  NOP ;  /* 0x0000000000007918 */ /* 0x000fe20000000000 */
[----:B--2---:R-:W-:-:S13]  /*0d60*/  ISETP.NE.AND P0, PT, R0, 0x3, PT ;  /* 0x000000030000780c */ /* 0x004fda0003f05270 */
[----:B------:R-:W-:Y:S05]  /*0d70*/  @P0 BRA `(.L_x_12) ;  /* 0x00000000002c0947 */ /* 0x000fea0003800000 */
[----:B------:R-:W-:Y:S01]  /*0d80*/  UMOV UR8, 0x400 ;  /* 0x0000040000087882 */ /* 0x000fe20000000000 */
[----:B------:R-:W-:Y:S01]  /*0d90*/  UMOV UR6, 0x20 ;  /* 0x0000002000067882 */ /* 0x000fe20000000000 */
[----:B------:R-:W-:Y:S02]  /*0da0*/  ULEA UR8, UR37, UR8, 0x18 ;  /* 0x0000000825087291 */ /* 0x000fe4000f8ec0ff */
[----:B---3--:R-:W-:-:S04]  /*0db0*/  UIADD3 UR12, UPT, UPT, -UR6, 0x100000, URZ ;  /* 0x00100000060c7890 */ /* 0x008fc8000fffe1ff */
[----:B------:R-:W-:Y:S02]  /*0dc0*/  USHF.L.U32 UR13, UR12, 0xb, URZ ;  /* 0x0000000b0c0d7899 */ /* 0x000fe400080006ff */
[----:B------:R-:W-:Y:S01]  /*0dd0*/  USHF.L.U32 UR12, UR12, 0x1, URZ ;  /* 0x000000010c0c7899 */ /* 0x000fe200080006ff */
[----:B------:R-:W-:Y:S01]  /*0de0*/  ELECT P0, URZ, PT ;  /* 0x0000000000ff782f */ /* 0x000fe20003800000 */
[----:B------:R-:W2:Y:S10]  /*0df0*/  FENCE.VIEW.ASYNC.S ;  /* 0x00000000000073c6 */ /* 0x000eb40000000000 */
[----:B--2---:R2:W3:Y:S01]  /*0e00*/  SYNCS.EXCH.64 URZ, [UR8+0x300], UR12 ;  /* 0x0003000c08ff75b2 */ /* 0x0044e20008000100 */
[----:B------:R2:W1:Y:S01]  /*0e10*/  SYNCS.EXCH.64 URZ, [UR8+0x308], UR12 ;  /* 0x0003080c08ff75b2 */ /* 0x0004620008000100 */
[----:B------:R-:W-:Y:S01]  /*0e20*/  NOP ;  /* 0x0000000000007918 */ /* 0x000fe20000000000 */
.L_x_12:
[----:B------:R-:W4:Y:S01]  /*0e30*/  SHFL.IDX PT, R0, R99, RZ, 0x1f ;  /* 0x00001fff63007589 */ /* 0x000f2200000e0000 */
[----:B------:R-:W-:Y:S01]  /*0e40*/  NOP ;  /* 0x0000000000007918 */ /* 0x000fe20000000000 */
[----:B----4-:R-:W-:-:S13]  /*0e50*/  ISETP.NE.AND P0, PT, R0, 0x4, PT ;  /* 0x000000040000780c */ /* 0x010fda0003f05270 */
[----:B------:R-:W-:Y:S05]  /*0e60*/  @P0 BRA `(.L_x_13) ;  /* 0x0000000000480947 */ /* 0x000fea0003800000 */
[----:B---3--:R-:W-:Y:S01]  /*0e70*/  UMOV UR9, 0x1e0 ;  /* 0x000001e000097882 */ /* 0x008fe20000000000 */
[----:B--2---:R-:W-:Y:S01]  /*0e80*/  UMOV UR8, 0x400 ;  /* 0x0000040000087882 */ /* 0x004fe20000000000 */
[----:B------:R-:W-:Y:S01]  /*0e90*/  USEL UR9, UR9, 0x1a0, UP5 ;  /* 0x000001a009097887 */ /* 0x000fe2000a800000 */
        /* <DEDUP_REMOVED lines=9> */
[----:B------:R-:W2:Y:S02]  /*0f30*/  FENCE.VIEW.ASYNC.S ;  /* 0x00000000000073c6 */ /* 0x000ea40000000000 */
[----:B--2---:R4:W2:Y:S08]  /*0f40*/  SYNCS.EXCH.64 URZ, [UR8+0x310], UR12 ;  /* 0x0003100c08ff75b2 */ /* 0x0048b00008000100 */
[----:B------:R4:W3:Y:S01]  /*0f50*/  SYNCS.EXCH.64 URZ, [UR8+0x320], UR14 ;  /* 0x0003200e08ff75b2 */ /* 0x0008e20008000100 */
[----:B------:R4:W1:Y:S01]  /*0f60*/  SYNCS.EXCH.64 URZ, [UR8+0x318], UR12 ;  /* 0x0003180c08ff75b2 */ /* 0x0008620008000100 */
[----:B------:R4:W1:Y:S02]  /*0f70*/  SYNCS.EXCH.64 URZ, [UR8+0x328], UR14 ;  /* 0x0003280e08ff75b2 */ /* 0x0008640008000100 */
[----:B----4-:R-:W-:Y:S01]  /*0f80*/  NOP ;  /* 0x0000000000007918 */ /* 0x010fe20000000000 */
.L_x_13:
[----:B------:R-:W4:Y:S01]  /*0f90*/  SHFL.IDX PT, R0, R99, RZ, 0x1f ;  /* 0x00001fff63007589 */ /* 0x000f2200000e0000 */
[----:B------:R-:W-:Y:S01]  /*0fa0*/  NOP ;  /* 0x0000000000007918 */ /* 0x000fe20000000000 */
[----:B----4-:R-:W-:-:S13]  /*0fb0*/  ISETP.NE.AND P0, PT, R0, 0x5, PT ;  /* 0x000000050000780c */ /* 0x010fda0003f05270 */
[----:B------:R-:W-:Y:S05]  /*0fc0*/  @P0 BRA `(.L_x_14) ;  /* 0x0000000000540947 */ /* 0x000fea0003800000 */
[----:B---3--:R-:W-:Y:S01]  /*0fd0*/  UMOV UR9, 0x400 ;  /* 0x0000040000097882 */ /* 0x008fe20000000000 */
[----:B--2---:R-:W-:Y:S01]  /*0fe0*/  UMOV UR8, 0x1 ;  /* 0x0000000100087882 */ /* 0x004fe20000000000 */
        /* <DEDUP_REMOVED lines=13> */
[----:B------:R4:W1:Y:S01]  /*10c0*/  SYNCS.EXCH.64 URZ, [UR9+0x358], UR14 ;  /* 0x0003580e09ff75b2 */ /* 0x0008620008000100 */
[----:B------:R4:W1:Y:S01]  /*10d0*/  SYNCS.EXCH.64 URZ, [UR9+0x340], UR12 ;  /* 0x0003400c09ff75b2 */ /* 0x0008620008000100 */
[----:B------:R4:W1:Y:S01]  /*10e0*/  SYNCS.EXCH.64 URZ, [UR9+0x360], UR14 ;  /* 0x0003600e09ff75b2 */ /* 0x0008620008000100 */
[----:B------:R4:W1:Y:S01]  /*10f0*/  SYNCS.EXCH.64 URZ, [UR9+0x348], UR12 ;  /* 0x0003480c09ff75b2 */ /* 0x0008620008000100 */
[----:B------:R4:W1:Y:S02]  /*1100*/  SYNCS.EXCH.64 URZ, [UR9+0x368], UR14 ;  /* 0x0003680e09ff75b2 */ /* 0x0008640008000100 */
[----:B----4-:R-:W-:Y:S01]  /*1110*/  NOP ;  /* 0x0000000000007918 */ /* 0x010fe20000000000 */
.L_x_14:
[----:B------:R-:W4:Y:S01]  /*1120*/  SHFL.IDX PT, R0, R99, RZ, 0x1f ;  /* 0x00001fff63007589 */ /* 0x000f2200000e0000 */
[----:B------:R-:W-:Y:S01]  /*1130*/  ISETP.NE.OR P1, PT, RZ, UR10, !P1 ;  /* 0x0000000aff007c0c */ /* 0x000fe2000cf25670 */
[----:B------:R-:W-:Y:S01]  /*1140*/  NOP ;  /* 0x0000000000007918 */ /* 0x000fe20000000000 */
[----:B----4-:R-:W-:-:S13]  /*1150*/  ISETP.NE.AND P0, PT, R0, 0x3, PT ;  /* 0x000000030000780c */ /* 0x010fda0003f05270 */
[----:B------:R-:W-:Y:S05]  /*1160*/  @P0 BRA `(.L_x_15) ;  /* 0x0000000000340947 */ /* 0x000fea0003800000 */
[----:B--2---:R-:W-:Y:S01]  /*1170*/  UMOV UR8, 0x400 ;  /* 0x0000040000087882 */ /* 0x004fe20000000000 */
[----:B------:R-:W-:Y:S01]  /*1180*/  UMOV UR6, 0x20 ;  /* 0x0000002000067882 */ /* 0x000fe20000000000 */
[----:B------:R-:W-:Y:S02]  /*1190*/  ULEA UR8, UR37, UR8, 0x18 ;  /* 0x0000000825087291 */ /* 0x000fe4000f8ec0ff */
[----:B---3--:R-:W-:-:S04]  /*11a0*/  UIADD3 UR12, UPT, UPT, -UR6, 0x100000, URZ ;  /* 0x00100000060c7890 */ /* 0x008fc8000fffe1ff */
[----:B------:R-:W-:Y:S02]  /*11b0*/  USHF.L.U32 UR13, UR12, 0xb, URZ ;  /* 0x0000000b0c0d7899 */ /* 0x000fe400080006ff */
[----:B------:R-:W-:Y:S01]  /*11c0*/  USHF.L.U32 UR12, UR12, 0x1, URZ ;  /* 0x000000010c0c7899 */ /* 0x000fe200080006ff */
[----:B------:R-:W-:Y:S01]  /*11d0*/  ELECT P0, URZ, PT ;  /* 0x0000000000ff782f */ /* 0x000fe20003800000 */
[----:B------:R-:W2:Y:S10]  /*11e0*/  FENCE.VIEW.ASYNC.S ;  /* 0x00000000000073c6 */ /* 0x000eb40000000000 */
[----:B--2---:R4:W2:Y:S01]  /*11f0*/  SYNCS.EXCH.64 URZ, [UR8+0x370], UR12 ;  /* 0x0003700c08ff75b2 */ /* 0x0048a20008000100 */
[----:B------:R4:W3:Y:S01]  /*1200*/  SYNCS.EXCH.64 URZ, [UR8+0x380], UR12 ;  /* 0x0003800c08ff75b2 */ /* 0x0008e20008000100 */
[----:B------:R4:W1:Y:S01]  /*1210*/  SYNCS.EXCH.64 URZ, [UR8+0x378], UR12 ;  /* 0x0003780c08ff75b2 */ /* 0x0008620008000100 */
[----:B------:R4:W1:Y:S02]  /*1220*/  SYNCS.EXCH.64 URZ, [UR8+0x388], UR12 ;  /* 0x0003880c08ff75b2 */ /* 0x0008640008000100 */
[----:B----4-:R-:W-:Y:S01]  /*1230*/  NOP ;  /* 0x0000000000007918 */ /* 0x010fe20000000000 */
.L_x_15:
[----:B------:R-:W-:Y:S01]  /*1240*/  VOTEU.ALL UP1, P1 ;  /* 0x0000000000ff7886 */ /* 0x000fe20000820000 */
[----:B--2---:R-:W2:Y:S01]  /*1250*/  LDCU UR8, c[0x0][0x36c] ;  /* 0x00006d80ff0877ac */ /* 0x004ea20008000800 */
[----:B------:R-:W-:Y:S01]  /*1260*/  NOP ;  /* 0x0000000000007918 */ /* 0x000fe20000000000 */
[----:B------:R-:W-:Y:S01]  /*1270*/  LOP3.LUT R10, R112, 0x1f, RZ, 0xc0, !PT ;  /* 0x0000001f700a7812 */ /* 0x000fe200078ec0ff */
[----:B---3--:R-:W-:Y:S01]  /*1280*/  UMOV UR12, 0x20 ;  /* 0x00000020000c7882 */ /* 0x008fe20000000000 */
[----:B------:R-:W-:Y:S01]  /*1290*/  @!UP1 UMOV UR6, 0x400 ;  /* 0x0000040000069882 */ /* 0x000fe20000000000 */
[----:B------:R-:W-:-:S04]  /*12a0*/  @!UP1 UIADD3 UR12, UPT, UPT, -UR12, 0x100000, URZ ;  /* 0x001000000c0c9890 */ /* 0x000fc8000fffe1ff */
[----:B------:R-:W-:Y:S02]  /*12b0*/  @!UP1 USHF.L.U32 UR13, UR12, 0xb, URZ ;  /* 0x0000000b0c0d9899 */ /* 0x000fe400080006ff */
[----:B------:R-:W-:Y:S02]  /*12c0*/  @!UP1 USHF.L.U32 UR12, UR12, 0x1, URZ ;  /* 0x000000010c0c9899 */ /* 0x000fe400080006ff */
[----:B------:R-:W-:Y:S01]  /*12d0*/  @!UP1 ULEA UR6, UR37, UR6, 0x18 ;  /* 0x0000000625069291 */ /* 0x000fe2000f8ec0ff */
[----:B------:R-:W-:Y:S01]  /*12e0*/  VOTEU.ALL UP1, P1 ;  /* 0x0000000000ff7886 */ /* 0x000fe20000820000 */
[----:B------:R-:W-:Y:S01]  /*12f0*/  UISETP.NE.AND UP4, UPT, UR10, URZ, UPT ;  /* 0x000000ff0a00728c */ /* 0x000fe2000bf85270 */
[----:B------:R-:W3:Y:S09]  /*1300*/  FENCE.VIEW.ASYNC.S ;  /* 0x00000000000073c6 */ /* 0x000ef20000000000 */
[----:B---3--:R3:W4:Y:S01]  /*1310*/  @!UP1 SYNCS.EXCH.64 URZ, [UR6+0x390], UR12 ;  /* 0x0003900c06ff95b2 */ /* 0x0087220008000100 */
[----:B--2---:R-:W-:-:S09]  /*1320*/  UISETP.EQ.U32.AND UP1, UPT, UR8, 0x1, UPT ;  /* 0x000000010800788c */ /* 0x004fd2000bf22070 */
[----:B------:R-:W-:Y:S05]  /*1330*/  BRA.U !UP1, `(.L_x_16) ;  /* 0x0000000109087547 */ /* 0x000fea000b800000 */
[----:B-1--4-:R-:W-:Y:S01]  /*1340*/  UCGABAR_ARV ;  /* 0x00000000000079c7 */ /* 0x012fe20008000000 */
[----:B------:R-:W-:Y:S05]  /*1350*/  BRA `(.L_x_17) ;  /* 0x0000000000047947 */ /* 0x000fea0003800000 */
.L_x_16:
[----:B-1--4-:R-:W-:Y:S01]  /*1360*/  NOP ;  /* 0x0000000000007918 */ /* 0x012fe20000000000 */
.L_x_17:
[----:B------:R-:W1:Y:S01]  /*1370*/  S2R R97, SR_CTAID.Y ;  /* 0x0000000000617919 */ /* 0x000e620000002600 */
[----:B------:R-:W-:-:S05]  /*1380*/  CS2R.32 R96, SR_CgaSize ;  /* 0x0000000000607805 */ /* 0x000fca0000008a00 */
[----:B------:R-:W-:-:S05]  /*1390*/  IMAD R96, R96, -0xa0, RZ ;  /* 0xffffff6060607824 */ /* 0x000fca00078e02ff */
[----:B---3--:R-:W-:-:S14]  /*13a0*/  R2UR UR6, R96 ;  /* 0x00000000600672ca */ /* 0x008fdc00000e0000 */
[----:B------:R-:W2:Y:S01]  /*13b0*/  LDCU UR6, c[0x0][UR6+0x2b4] ;  /* 0x00005680060677ac */ /* 0x000ea20008000800 */
[----:B------:R-:W-:-:S05]  /*13c0*/  CS2R.32 R0, SR_CgaSize ;  /* 0x0000000000007805 */ /* 0x000fca0000008a00 */
[----:B------:R-:W-:-:S06]  /*13d0*/  IMAD R0, R0, -0xa0, RZ ;  /* 0xffffff6000007824 */ /* 0x000fcc00078e02ff */
[----:B------:R-:W3:Y:S01]  /*13e0*/  LDC R0, c[0x0][R0+0x2a4] ;  /* 0x0000a90000007b82 */ /* 0x000ee20000000800 */
[----:B------:R-:W-:Y:S01]  /*13f0*/  PRMT R8, RZ, 0x7610, R8 ;  /* 0x00007610ff087816 */ /* 0x000fe20000000008 */
[----:B------:R-:W4:Y:S01]  /*1400*/  S2R R9, SR_CTAID.X ;  /* 0x0000000000097919 */ /* 0x000f220000002500 */
[----:B------:R-:W-:-:S05]  /*1410*/  CS2R.32 R96, SR_CgaSize ;  /* 0x0000000000607805 */ /* 0x000fca0000008a00 */
[----:B------:R-:W-:-:S05]  /*1420*/  IMAD R96, R96, -0xa0, RZ ;  /* 0xffffff6060607824 */ /* 0x000fca00078e02ff */
[----:B------:R-:W-:-:S14]  /*1430*/  R2UR UR8, R96 ;  /* 0x00000000600872ca */ /* 0x000fdc00000e0000 */
[----:B------:R-:W3:Y:S01]  /*1440*/  LDCU UR8, c[0x0][UR8+0x2b0] ;  /* 0x00005600080877ac */ /* 0x000ee20008000800 */
[----:B------:R-:W-:Y:S01]  /*1450*/  UISETP.NE.AND UP2, UPT, UR10, 0x2, UPT ;  /* 0x000000020a00788c */ /* 0x000fe2000bf45270 */
[----:B------:R-:W2:Y:S01]  /*1460*/  LDC R11, c[0x0][0xb24] ;  /* 0x0002c900ff0b7b82 */ /* 0x000ea20000000800 */
[----:B------:R-:W-:-:S05]  /*1470*/  CS2R.32 R2, SR_CgaSize ;  /* 0x0000000000027805 */ /* 0x000fca0000008a00 */
[----:B------:R-:W-:-:S06]  /*1480*/  IMAD R2, R2, -0xa0, RZ ;  /* 0xffffff6002027824 */ /* 0x000fcc00078e02ff */
[----:B------:R-:W3:Y:S08]  /*1490*/  LDC R2, c[0x0][R2+0x2a0] ;  /* 0x0000a80002027b82 */ /* 0x000ef00000000800 */
[----:B------:R-:W3:Y:S01]  /*14a0*/  LDC R40, c[0x0][0xb24] ;  /* 0x0002c900ff287b82 */ /* 0x000ee20000000800 */
[----:B-1----:R-:W-:-:S07]  /*14b0*/  I2FP.F32.U32 R94, R97 ;  /* 0x00000061005e7245 */ /* 0x002fce0000201000 */
[----:B------:R-:W1:Y:S01]  /*14c0*/  S2UR UR36, SR_CTAID.Z ;  /* 0x00000000002479c3 */ /* 0x000e620000002700 */
[----:B--2---:R-:W-:Y:S01]  /*14d0*/  ISETP.GE.AND P0, PT, R11, 0x1, PT ;  /* 0x000000010b00780c */ /* 0x004fe20003f06270 */
[----:B----4-:R-:W-:Y:S01]  /*14e0*/  IMAD.MOV.U32 R96, RZ, RZ, R9 ;  /* 0x000000ffff607224 */ /* 0x010fe200078e0009 */
[----:B------:R-:W-:Y:S01]  /*14f0*/  I2FP.F32.U32 R95, R9 ;  /* 0x00000009005f7245 */ /* 0x000fe20000201000 */
[----:B------:R-:W-:Y:S01]  /*1500*/  FMUL R94, R94, UR6 ;  /* 0x000000065e5e7c20 */ /* 0x000fe20008400000 */
[----:B------:R-:W2:Y:S03]  /*1510*/  LDCU UR6, c[0x0][0xb30] ;  /* 0x00016600ff0677ac */ /* 0x000ea60008000800 */
[----:B---3--:R-:W-:Y:S02]  /*1520*/  FMUL R95, R95, UR8 ;  /* 0x000000085f5f7c20 */ /* 0x008fe40008400000 */
[----:B------:R-:W3:Y:S08]  /*1530*/  F2I.U32.TRUNC.NTZ R94, R94 ;  /* 0x0000005e005e7305 */ /* 0x000ef0000020f000 */
[----:B------:R-:W4:Y:S01]  /*1540*/  F2I.U32.TRUNC.NTZ R95, R95 ;  /* 0x0000005f005f7305 */ /* 0x000f22000020f000 */
[----:B--2---:R-:W-:Y:S01]  /*1550*/  UISETP.NE.AND UP3, UPT, UR6, 0x1, UPT ;  /* 0x000000010600788c */ /* 0x004fe2000bf65270 */
[----:B---3--:R-:W-:-:S05]  /*1560*/  IADD3 R94, PT, PT, -R94, RZ, RZ ;  /* 0x000000ff5e5e7210 */ /* 0x008fca0007ffe1ff */
[----:B------:R-:W-:Y:S01]  /*1570*/  IMAD R94, R0, R94, R97 ;  /* 0x0000005e005e7224 */ /* 0x000fe200078e0261 */
[----:B------:R-:W-:Y:S01]  /*1580*/  PRMT R0, RZ, 0x7610, R0 ;  /* 0x00007610ff007816 */ /* 0x000fe20000000000 */
[----:B----4-:R-:W-:-:S04]  /*1590*/  IMAD.MOV R95, RZ, RZ, -R95 ;  /* 0x000000ffff5f7224 */ /* 0x010fc800078e0a5f */
[----:B------:R-:W-:Y:S01]  /*15a0*/  IMAD R95, R2, R95, R9 ;  /* 0x0000005f025f7224 */ /* 0x000fe200078e0209 */
[----:B-1----:R-:W-:Y:S06]  /*15b0*/  BRA.U UP4, `(.L_x_18) ;  /* 0x0000000104247547 */ /* 0x002fec000b800000 */
[----:B------:R-:W-:Y:S01]  /*15c0*/  ISETP.NE.AND P1, PT, R94, RZ, PT ;  /* 0x000000ff5e00720c */ /* 0x000fe20003f25270 */
[----:B------:R-:W-:Y:S01]  /*15d0*/  IMAD.MOV.U32 R0, RZ, RZ, 0x3 ;  /* 0x00000003ff007424 */ /* 0x000fe200078e00ff */
[C---:B------:R-:W-:Y:S02]  /*15e0*/  LOP3.LUT R2, R95.reuse, 0xfffffffe, RZ, 0xc0, !PT ;  /* 0xfffffffe5f027812 */ /* 0x040fe400078ec0ff */
[----:B------:R-:W-:Y:S02]  /*15f0*/  ISETP.LT.U32.OR P1, PT, R95, 0x2, !P1 ;  /* 0x000000025f00780c */ /* 0x000fe40004f21470 */
[----:B------:R-:W-:Y:S02]  /*1600*/  SHF.L.U32 R0, R0, R2, RZ ;  /* 0x0000000200007219 */ /* 0x000fe400000006ff */
[----:B------:R-:W-:Y:S02]  /*1610*/  SEL R4, RZ, 0x1, !P1 ;  /* 0x00000001ff047807 */ /* 0x000fe40004800000 */
[----:B------:R-:W-:-:S05]  /*1620*/  SEL R3, RZ, 0x2, !P1 ;  /* 0x00000002ff037807 */ /* 0x000fca0004800000 */
[----:B------:R-:W-:-:S05]  /*1630*/  IMAD.IADD R3, R4, 0x1, R3 ;  /* 0x0000000104037824 */ /* 0x000fca00078e0203 */
[----:B------:R-:W-:Y:S02]  /*1640*/  PRMT R8, R3, 0x7610, R8 ;  /* 0x0000761003087816 */ /* 0x000fe40000000008 */
.L_x_18:
[----:B------:R-:W-:Y:S05]  /*1650*/  @!P0 BRA `(.L_x_19) ;  /* 0x0000000000b88947 */ /* 0x000fea0003800000 */
[----:B------:R-:W1:Y:S01]  /*1660*/  LDC.64 R4, c[0x0][0xb18] ;  /* 0x0002c600ff047b82 */ /* 0x000e620000000a00 */
[----:B------:R-:W-:-:S07]  /*1670*/  ISETP.NE.AND P0, PT, R11, 0x1, PT ;  /* 0x000000010b00780c */ /* 0x000fce0003f05270 */
[----:B------:R-:W2:Y:S08]  /*1680*/  LDC R96, c[0x0][0xb0c] ;  /* 0x0002c300ff607b82 */ /* 0x000eb00000000800 */
[----:B------:R-:W3:Y:S08]  /*1690*/  LDC R14, c[0x0][0x370] ;  /* 0x0000dc00ff0e7b82 */ /* 0x000ef00000000800 */
[----:B------:R-:W4:Y:S01]  /*16a0*/  LDC R13, c[0x0][0x374] ;  /* 0x0000dd00ff0d7b82 */ /* 0x000f220000000800 */
[----:B-1----:R-:W-:-:S07]  /*16b0*/  ISETP.NE.AND P1, PT, R4, 0x1, PT ;  /* 0x000000010400780c */ /* 0x002fce0003f25270 */
[----:B------:R-:W3:Y:S01]  /*16c0*/  LDC.64 R6, c[0x0][0xb10] ;  /* 0x0002c400ff067b82 */ /* 0x000ee20000000a00 */
[----:B--2---:R-:W-:-:S07]  /*16d0*/  ISETP.NE.AND P2, PT, R96, 0x1, PT ;  /* 0x000000016000780c */ /* 0x004fce0003f45270 */
[----:B------:R-:W1:Y:S08]  /*16e0*/  LDC R12, c[0x0][0xb20] ;  /* 0x0002c800ff0c7b82 */ /* 0x000e700000000800 */
[----:B------:R-:W2:Y:S01]  /*16f0*/  LDC.64 R2, c[0x0][0xb28] ;  /* 0x0002ca00ff027b82 */ /* 0x000ea20000000a00 */
[----:B----4-:R-:W-:-:S04]  /*1700*/  IMAD.HI.U32 R15, R13, R5, RZ ;  /* 0x000000050d0f7227 */ /* 0x010fc800078e00ff */
[----:B------:R-:W-:-:S04]  /*1710*/  IMAD.HI.U32 R5, R97, R5, RZ ;  /* 0x0000000561057227 */ /* 0x000fc800078e00ff */
[----:B---3--:R-:W-:-:S05]  /*1720*/  IMAD.HI.U32 R16, R14, R6, RZ ;  /* 0x000000060e107227 */ /* 0x008fca00078e00ff */
[-C--:B------:R-:W-:Y:S01]  /*1730*/  @P2 SHF.R.U32.HI R14, RZ, R7.reuse, R16 ;  /* 0x00000007ff0e2219 */ /* 0x080fe20000011610 */
[----:B------:R-:W-:Y:S01]  /*1740*/  IMAD.HI.U32 R16, R9, R6, RZ ;  /* 0x0000000609107227 */ /* 0x000fe200078e00ff */
[-C--:B-1----:R-:W-:Y:S02]  /*1750*/  @P1 SHF.R.U32.HI R13, RZ, R12.reuse, R15 ;  /* 0x0000000cff0d1219 */ /* 0x082fe4000001160f */
[----:B------:R-:W-:Y:S02]  /*1760*/  SHF.R.U32.HI R5, RZ, R12, R5 ;  /* 0x0000000cff057219 */ /* 0x000fe40000011605 */
[----:B------:R-:W-:Y:S02]  /*1770*/  SHF.R.U32.HI R16, RZ, R7, R16 ;  /* 0x00000007ff107219 */ /* 0x000fe40000011610 */
[----:B------:R-:W-:Y:S01]  /*1780*/  SEL R5, R97, R5, !P1 ;  /* 0x0000000561057207 */ /* 0x000fe20004800000 */
[----:B--2---:R-:W-:Y:S01]  /*1790*/  IMAD.HI.U32 R15, R13, R2, RZ ;  /* 0x000000020d0f7227 */ /* 0x004fe200078e00ff */
[----:B------:R-:W-:-:S03]  /*17a0*/  SEL R16, R9, R16, !P2 ;  /* 0x0000001009107207 */ /* 0x000fc60005000000 */
[----:B------:R-:W-:Y:S01]  /*17b0*/  IMAD.HI.U32 R6, R14, R2, RZ ;  /* 0x000000020e067227 */ /* 0x000fe200078e00ff */
[----:B------:R-:W-:-:S04]  /*17c0*/  @P0 SHF.R.U32.HI R13, RZ, R3, R15 ;  /* 0x00000003ff0d0219 */ /* 0x000fc8000001160f */
[----:B------:R-:W-:Y:S01]  /*17d0*/  @P0 SHF.R.U32.HI R14, RZ, R3, R6 ;  /* 0x00000003ff0e0219 */ /* 0x000fe20000011606 */
[----:B------:R-:W-:-:S04]  /*17e0*/  IMAD R13, R13, R11, RZ ;  /* 0x0000000b0d0d7224 */ /* 0x000fc800078e02ff */
[----:B------:R-:W-:Y:S01]  /*17f0*/  IMAD R6, R14, R11, RZ ;  /* 0x0000000b0e067224 */ /* 0x000fe200078e02ff */
[----:B------:R-:W-:-:S04]  /*1800*/  ISETP.GE.AND P1, PT, R5, R13, PT ;  /* 0x0000000d0500720c */ /* 0x000fc80003f26270 */
[----:B------:R-:W-:Y:S01]  /*1810*/  ISETP.GE.OR P1, PT, R16, R6, P1 ;  /* 0x000000061000720c */ /* 0x000fe20000f26670 */
[----:B------:R-:W-:-:S05]  /*1820*/  IMAD.HI.U32 R6, R5, R2, RZ ;  /* 0x0000000205067227 */ /* 0x000fca00078e00ff */
[----:B------:R-:W-:-:S04]  /*1830*/  SHF.R.U32.HI R6, RZ, R3, R6 ;  /* 0x00000003ff067219 */ /* 0x000fc80000011606 */
[----:B------:R-:W-:-:S03]  /*1840*/  SEL R6, R5, R6, !P0 ;  /* 0x0000000605067207 */ /* 0x000fc60004000000 */
[----:B------:R-:W-:Y:S01]  /*1850*/  @!P1 IMAD.HI.U32 R7, R16, R2, RZ ;  /* 0x0000000210079227 */ /* 0x000fe200078e00ff */
[----:B------:R-:W-:-:S04]  /*1860*/  IADD3 R2, PT, PT, -R6, RZ, RZ ;  /* 0x000000ff06027210 */ /* 0x000fc80007ffe1ff */
[----:B------:R-:W-:Y:S01]  /*1870*/  @!P1 SHF.R.U32.HI R3, RZ, R3, R7 ;  /* 0x00000003ff039219 */ /* 0x000fe20000011607 */
[----:B------:R-:W-:Y:S01]  /*1880*/  IMAD R2, R11, R2, R5 ;  /* 0x000000020b027224 */ /* 0x000fe200078e0205 */
[----:B------:R-:W-:Y:S02]  /*1890*/  IADD3 R7, PT, PT, -R5, RZ, RZ ;  /* 0x000000ff05077210 */ /* 0x000fe40007ffe1ff */
[----:B------:R-:W-:-:S03]  /*18a0*/  @!P1 SEL R3, R16, R3, !P0 ;  /* 0x0000000310039207 */ /* 0x000fc60004000000 */
[----:B------:R-:W-:Y:S02]  /*18b0*/  IMAD R7, R4, R7, R97 ;  /* 0x0000000704077224 */ /* 0x000fe400078e0261 */
[--C-:B------:R-:W-:Y:S02]  /*18c0*/  @!P1 IMAD.IADD R6, R6, 0x1, -R3.reuse ;  /* 0x0000000106069824 */ /* 0x100fe400078e0a03 */
[----:B------:R-:W-:Y:S01]  /*18d0*/  @!P1 IMAD R3, R2, R14, R3 ;  /* 0x0000000e02039224 */ /* 0x000fe200078e0203 */
[----:B------:R-:W-:Y:S01]  /*18e0*/  IADD3 R2, PT, PT, -R16, RZ, RZ ;  /* 0x000000ff10027210 */ /* 0x000fe20007ffe1ff */
[----:B------:R-:W-:Y:S02]  /*18f0*/  @!P1 IMAD R5, R6, R11, R16 ;  /* 0x0000000b06059224 */ /* 0x000fe400078e0210 */
[----:B------:R-:W-:Y:S02]  /*1900*/  @!P1 IMAD.MOV.U32 R16, RZ, RZ, R3 ;  /* 0x000000ffff109224 */ /* 0x000fe400078e0003 */
[----:B------:R-:W-:-:S02]  /*1910*/  IMAD R2, R96, R2, R9 ;  /* 0x0000000260027224 */ /* 0x000fc400078e0209 */
[----:B------:R-:W-:Y:S02]  /*1920*/  IMAD R97, R5, R4, R7 ;  /* 0x0000000405617224 */ /* 0x000fe400078e0207 */
[----:B------:R-:W-:Y:S02]  /*1930*/  IMAD R96, R16, R96, R2 ;  /* 0x0000006010607224 */ /* 0x000fe400078e0202 */
.L_x_19:
[----:B------:R-:W-:Y:S05]  /*1940*/  BRA.U UP3, `(.L_x_20) ;  /* 0x0000000103407547 */ /* 0x000fea000b800000 */
[----:B------:R-:W1:Y:S08]  /*1950*/  LDC.64 R4, c[0x0][0xb10] ;  /* 0x0002c400ff047b82 */ /* 0x000e700000000a00 */
[----:B------:R-:W2:Y:S08]  /*1960*/  LDC.64 R2, c[0x0][0xb18] ;  /* 0x0002c600ff027b82 */ /* 0x000eb00000000a00 */
[----:B------:R-:W3:Y:S08]  /*1970*/  LDC R6, c[0x0][0xb20] ;  /* 0x0002c800ff067b82 */ /* 0x000ef00000000800 */
[----:B------:R-:W4:Y:S01]  /*1980*/  LDC R7, c[0x0][0xb0c] ;  /* 0x0002c300ff077b82 */ /* 0x000f220000000800 */
[----:B-1----:R-:W-:-:S05]  /*1990*/  IMAD.HI.U32 R4, R96, R4, RZ ;  /* 0x0000000460047227 */ /* 0x002fca00078e00ff */
[----:B------:R-:W-:Y:S01]  /*19a0*/  SHF.R.U32.HI R4, RZ, R5, R4 ;  /* 0x00000005ff047219 */ /* 0x000fe20000011604 */
[----:B--2---:R-:W-:Y:S01]  /*19b0*/  IMAD.HI.U32 R3, R97, R3, RZ ;  /* 0x0000000361037227 */ /* 0x004fe200078e00ff */
[----:B------:R-:W-:-:S04]  /*19c0*/  ISETP.NE.AND P0, PT, R2, 0x1, PT ;  /* 0x000000010200780c */ /* 0x000fc80003f05270 */
[----:B---3--:R-:W-:-:S04]  /*19d0*/  SHF.R.U32.HI R3, RZ, R6, R3 ;  /* 0x00000006ff037219 */ /* 0x008fc80000011603 */
[----:B------:R-:W-:Y:S02]  /*19e0*/  SEL R3, R97, R3, !P0 ;  /* 0x0000000361037207 */ /* 0x000fe40004000000 */
[----:B----4-:R-:W-:-:S04]  /*19f0*/  ISETP.NE.AND P1, PT, R7, 0x1, PT ;  /* 0x000000010700780c */ /* 0x010fc80003f25270 */
[----:B------:R-:W-:-:S05]  /*1a00*/  SEL R5, R96, R4, !P1 ;  /* 0x0000000460057207 */ /* 0x000fca0004800000 */
[----:B------:R-:W-:Y:S02]  /*1a10*/  IMAD.IADD R4, R3, 0x1, -R5 ;  /* 0x0000000103047824 */ /* 0x000fe400078e0a05 */
[----:B------:R-:W-:Y:S02]  /*1a20*/  IMAD.IADD R3, R5, 0x1, -R3 ;  /* 0x0000000105037824 */ /* 0x000fe400078e0a03 */
[----:B------:R-:W-:Y:S02]  /*1a30*/  IMAD R96, R4, R7, R96 ;  /* 0x0000000704607224 */ /* 0x000fe400078e0260 */
[----:B------:R-:W-:Y:S02]  /*1a40*/  IMAD R97, R3, R2, R97 ;  /* 0x0000000203617224 */ /* 0x000fe400078e0261 */
.L_x_20:
[----:B------:R-:W-:Y:S05]  /*1a50*/  BRA.U !UP1, `(.L_x_21) ;  /* 0x00000001090c7547 */ /* 0x000fea000b800000 */
[----:B------:R-:W-:Y:S01]  /*1a60*/  UCGABAR_WAIT ;  /* 0x0000000000007dc7 */ /* 0x000fe20008000000 */
[----:B------:R-:W-:Y:S01]  /*1a70*/  CCTL.IVALL ;  /* 0x00000000ff00798f */ /* 0x000fe20002000000 */
[----:B------:R-:W-:Y:S05]  /*1a80*/  BRA `(.L_x_22) ;  /* 0x0000000000047947 */ /* 0x000fea0003800000 */
.L_x_21:
[----:B------:R-:W-:Y:S06]  /*1a90*/  BAR.SYNC.DEFER_BLOCKING 0x0 ;  /* 0x0000000000007b1d */ /* 0x000fec0000010000 */
.L_x_22:
[----:B------:R-:W-:Y:S05]  /*1aa0*/  BRA.U UP2, `(.L_x_23) ;  /* 0x00000029029c7547 */ /* 0x000fea000b800000 */
[----:B------:R-:W1:Y:S01]  /*1ab0*/  LDCU UR15, c[0x0][0x38c] ;  /* 0x00007180ff0f77ac */ /* 0x000e620008000800 */
[----:B------:R-:W2:Y:S01]  /*1ac0*/  LDC R8, c[0x0][0x370] ;  /* 0x0000dc00ff087b82 */ /* 0x000ea20000000800 */
[C---:B------:R-:W-:Y:S01]  /*1ad0*/  IMAD.SHL.U32 R17, R9.reuse, 0x10, RZ ;  /* 0x0000001009117824 */ /* 0x040fe200078e00ff */
[----:B------:R-:W-:Y:S01]  /*1ae0*/  PLOP3.LUT P1, PT, PT, PT, UP5, 0x80, 0x8 ;  /* 0x000000000008781c */ /* 0x000fe20003f2f058 */
[----:B------:R-:W-:Y:S01]  /*1af0*/  UISETP.NE.AND UP1, UPT, UR10, URZ, UPT ;  /* 0x000000ff0a00728c */ /* 0x000fe2000bf25270 */
[----:B------:R-:W-:Y:S01]  /*1b00*/  ISETP.NE.AND P4, PT, R10, RZ, P5 ;  /* 0x000000ff0a00720c */ /* 0x000fe20002f85270 */
[----:B------:R-:W-:Y:S01]  /*1b10*/  IMAD.SHL.U32 R16, R9, 0x80, RZ ;  /* 0x0000008009107824 */ /* 0x000fe200078e00ff */
[----:B------:R-:W-:Y:S01]  /*1b20*/  PLOP3.LUT P1, PT, P1, PT, PT, 0x8, 0x80 ;  /* 0x000000000080781c */ /* 0x000fe20000f2e170 */
[----:B------:R-:W-:Y:S01]  /*1b30*/  IMAD.MOV.U32 R15, RZ, RZ, 0x1 ;  /* 0x00000001ff0f7424 */ /* 0x000fe200078e00ff */
[----:B------:R-:W3:Y:S01]  /*1b40*/  LDC R0, c[0x0][0x374] ;  /* 0x0000dd00ff007b82 */ /* 0x000ee20000000800 */
[----:B------:R-:W-:Y:S01]  /*1b50*/  IMAD.MOV.U32 R14, RZ, RZ, RZ ;  /* 0x000000ffff0e7224 */ /* 0x000fe200078e00ff */
[----:B------:R-:W-:Y:S01]  /*1b60*/  CS2R R12, SRZ ;  /* 0x00000000000c7805 */ /* 0x000fe2000001ff00 */
[----:B------:R-:W-:Y:S01]  /*1b70*/  IMAD.MOV.U32 R11, RZ, RZ, 0x1 ;  /* 0x00000001ff0b7424 */ /* 0x000fe200078e00ff */
[----:B------:R-:W-:Y:S01]  /*1b80*/  LOP3.LUT R17, R17, 0x10, RZ, 0xc0, !PT ;  /* 0x0000001011117812 */ /* 0x000fe200078ec0ff */
[----:B------:R-:W4:Y:S01]  /*1b90*/  LDCU.64 UR24, c[0x0][0x348] ;  /* 0x00006900ff1877ac */ /* 0x000f220008000a00 */
[----:B-1----:R-:W-:-:S02]  /*1ba0*/  UIADD3 UR4, UPT, UPT, UR15, 0xf, URZ ;  /* 0x0000000f0f047890 */ /* 0x002fc4000fffe0ff */
[----:B------:R-:W-:Y:S02]  /*1bb0*/  USEL UR7, UR7, 0x2, UP1 ;  /* 0x0000000207077887 */ /* 0x000fe40008800000 */
[----:B------:R-:W-:Y:S01]  /*1bc0*/  USHF.R.S32.HI UR22, URZ, 0x1f, UR4 ;  /* 0x0000001fff167899 */ /* 0x000fe20008011404 */
[----:B------:R-:W-:-:S03]  /*1bd0*/  UMOV UR13, URZ ;  /* 0x000000ff000d7c82 */ /* 0x000fc60008000000 */
[----:B------:R-:W-:Y:S02]  /*1be0*/  ULEA.HI UR22, UR22, UR4, URZ, 0x4 ;  /* 0x0000000416167291 */ /* 0x000fe4000f8f20ff */
[----:B------:R-:W-:Y:S02]  /*1bf0*/  UIADD3 UR4, UPT, UPT, UR15, -0x1, URZ ;  /* 0xffffffff0f047890 */ /* 0x000fe4000fffe0ff */
[----:B------:R-:W-:Y:S02]  /*1c00*/  USHF.R.S32.HI UR22, URZ, 0x4, UR22 ;  /* 0x00000004ff167899 */ /* 0x000fe40008011416 */
[----:B------:R-:W-:Y:S02]  /*1c10*/  UISETP.GE.U32.AND UP2, UPT, UR4, -0x1f, UPT ;  /* 0xffffffe10400788c */ /* 0x000fe4000bf46070 */
[----:B------:R-:W-:Y:S02]  /*1c20*/  UISETP.LT.U32.AND UP0, UPT, UR22, 0x2e, UPT ;  /* 0x0000002e1600788c */ /* 0x000fe4000bf01070 */
[----:B------:R-:W-:-:S02]  /*1c30*/  UIADD3 UR15, UPT, UPT, UR15, 0x1e, URZ ;  /* 0x0000001e0f0f7890 */ /* 0x000fc4000fffe0ff */
[----:B------:R-:W-:-:S04]  /*1c40*/  USEL UR21, UR22, 0x2e, UP0 ;  /* 0x0000002e16157887 */ /* 0x000fc80008000000 */
[----:B------:R-:W-:Y:S02]  /*1c50*/  UIADD3 UR6, UPT, UPT, UR21, -0x1, URZ ;  /* 0xffffffff15067890 */ /* 0x000fe4000fffe0ff */
[----:B------:R-:W-:Y:S02]  /*1c60*/  @UP2 UIADD3 UR6, UPT, UPT, UR21, URZ, URZ ;  /* 0x000000ff15062290 */ /* 0x000fe4000fffe0ff */
[----:B------:R-:W-:Y:S02]  /*1c70*/  UIADD3 UR14, UPT, UPT, UR22, -UR21, URZ ;  /* 0x80000015160e7290 */ /* 0x000fe4000fffe0ff */
[----:B------:R-:W-:Y:S02]  /*1c80*/  UIADD3 UR5, UPT, UPT, UR6, 0x1, URZ ;  /* 0x0000000106057890 */ /* 0x000fe4000fffe0ff */
[----:B--2-4-:R-:W-:-:S12]  /*1c90*/  UIADD3 UR6, UPT, UPT, -UR6, URZ, URZ ;  /* 0x000000ff06067290 */ /* 0x014fd8000fffe1ff */
.L_x_43:
[----:B------:R-:W-:Y:S01]  /*1ca0*/  UISETP.NE.AND UP0, UPT, UR37, URZ, UPT ;  /* 0x000000ff2500728c */ /* 0x000fe2000bf05270 */
[----:B------:R-:W1:Y:S08]  /*1cb0*/  S2UR UR37, SR_CgaCtaId ;  /* 0x00000000002579c3 */ /* 0x000e700000008800 */
[----:B------:R-:W-:Y:S05]  /*1cc0*/  BRA.U UP0, `(.L_x_24) ;  /* 0x0000000100347547 */ /* 0x000fea000b800000 */
[----:B------:R-:W2:Y:S01]  /*1cd0*/  S2R R2, SR_CgaCtaId ;  /* 0x0000000000027919 */ /* 0x000ea20000008800 */
[----:B------:R-:W-:-:S04]  /*1ce0*/  MOV R3, 0x400 ;  /* 0x0000040000037802 */ /* 0x000fc80000000f00 */
[----:B--2---:R-:W-:Y:S02]  /*1cf0*/  LEA R2, R2, R3, 0x18 ;  /* 0x0000000302027211 */ /* 0x004fe400078ec0ff */
[----:B------:R-:W-:-:S03]  /*1d00*/  SHF.L.U32 R3, R11, 0x1f, RZ ;  /* 0x0000001f0b037819 */ /* 0x000fc600000006ff */
[----:B------:R-:W-:-:S04]  /*1d10*/  IMAD R2, R12, 0x8, R2 ;  /* 0x000000080c027824 */ /* 0x000fc800078e0202 */
[----:B------:R-:W2:Y:S02]  /*1d20*/  SYNCS.PHASECHK.TRANS64.TRYWAIT P0, [R2+URZ+0x380], R3 ;  /* 0x00038003020075a7 */ /* 0x000ea400080011ff */
[----:B--2---:R-:W-:Y:S05]  /*1d30*/  @!P0 BRA `(.L_x_25) ;  /* 0x0000006800748947 */ /* 0x004fea0003800000 */
.L_x_163:
[----:B------:R-:W-:Y:S01]  /*1d40*/  VIADD R12, R12, 0x1 ;  /* 0x000000010c0c7836 */ /* 0x000fe20000000000 */
[----:B------:R2:W-:Y:S04]  /*1d50*/  SYNCS.ARRIVE.TRANS64.A1T0 RZ, [R2+URZ+0x370], RZ ;  /* 0x000370ff02ff79a7 */ /* 0x0005e800081000ff */
[----:B------:R-:W-:-:S04]  /*1d60*/  ISETP.NE.AND P0, PT, R12, 0x2, PT ;  /* 0x000000020c00780c */ /* 0x000fc80003f05270 */
[----:B------:R-:W-:Y:S02]  /*1d70*/  SEL R12, R12, RZ, P0 ;  /* 0x000000ff0c0c7207 */ /* 0x000fe40000000000 */
[----:B--2---:R-:W-:-:S04]  /*1d80*/  SEL R2, RZ, 0x1, P0 ;  /* 0x00000001ff027807 */ /* 0x004fc80000000000 */
[----:B------:R-:W-:-:S07]  /*1d90*/  LOP3.LUT R11, R11, R2, RZ, 0x3c, !PT ;  /* 0x000000020b0b7212 */ /* 0x000fce00078e3cff */
.L_x_24:
[----:B------:R-:W-:Y:S01]  /*1da0*/  UMOV UR4, 0x400 ;  /* 0x0000040000047882 */ /* 0x000fe20000000000 */
[----:B------:R-:W-:Y:S01]  /*1db0*/  SHF.L.U32 R2, R15, 0x1f, RZ ;  /* 0x0000001f0f027819 */ /* 0x000fe200000006ff */
[----:B-1----:R-:W-:Y:S01]  /*1dc0*/  ULEA UR4, UR37, UR4, 0x18 ;  /* 0x0000000425047291 */ /* 0x002fe2000f8ec0ff */
[----:B------:R-:W-:Y:S01]  /*1dd0*/  R2UR UR35, R16 ;  /* 0x00000000102372ca */ /* 0x000fe200000e0000 */
[----:B------:R-:W-:Y:S01]  /*1de0*/  UISETP.GE.U32.AND UP0, UPT, UR15, 0x1f, UPT ;  /* 0x0000001f0f00788c */ /* 0x000fe2000bf06070 */
[----:B------:R-:W-:Y:S01]  /*1df0*/  R2UR UR11, R17 ;  /* 0x00000000110b72ca */ /* 0x000fe200000e0000 */
[----:B------:R-:W-:Y:S01]  /*1e00*/  ULEA UR8, UR13, UR4, 0x3 ;  /* 0x000000040d087291 */ /* 0x000fe2000f8e18ff */
[----:B------:R-:W-:-:S08]  /*1e10*/  UMOV UR23, URZ ;  /* 0x000000ff00177c82 */ /* 0x000fd00008000000 */
[----:B------:R1:W2:Y:S01]  /*1e20*/  SYNCS.PHASECHK.TRANS64.TRYWAIT P0, [UR8+0x170], R2 ;  /* 0x00017002ff0075a7 */ /* 0x0002a20008001108 */
[----:B------:R-:W-:-:S13]  /*1e30*/  R2UR UR8, R97 ;  /* 0x00000000610872ca */ /* 0x000fda00000e0000 */
[----:B------:R-:W-:Y:S01]  /*1e40*/  ULEA UR11, UR8, UR11, 0x5 ;  /* 0x0000000b080b7291 */ /* 0x000fe2000f8e28ff */
[----:B-1----:R-:W-:-:S05]  /*1e50*/  LEA.HI R2, R96, R96, RZ, 0x1 ;  /* 0x0000006060027211 */ /* 0x002fca00078f08ff */
[----:B------:R-:W-:-:S05]  /*1e60*/  IMAD.SHL.U32 R2, R2, 0x80, RZ ;  /* 0x0000008002027824 */ /* 0x000fca00078e00ff */
[----:B------:R-:W-:-:S04]  /*1e70*/  LOP3.LUT R2, R2, 0xffffff00, RZ, 0xc0, !PT ;  /* 0xffffff0002027812 */ /* 0x000fc800078ec0ff */
[----:B------:R-:W-:-:S13]  /*1e80*/  R2UR UR9, R2 ;  /* 0x00000000020972ca */ /* 0x000fda00000e0000 */
[----:B------:R-:W-:Y:S01]  /*1e90*/  ULOP3.LUT UR35, UR9, 0x80, UR35, 0xf8, !UPT ;  /* 0x0000008009237892 */ /* 0x000fe2000f8ef823 */
[----:B------:R-:W-:Y:S11]  /*1ea0*/  BRA.U !UP0, `(.L_x_26) ;  /* 0x0000000108c07547 */ /* 0x000ff6000b800000 */
[----:B------:R-:W-:Y:S01]  /*1eb0*/  UMOV UR16, UR6 ;  /* 0x0000000600107c82 */ /* 0x000fe20008000000 */
[----:B------:R-:W-:Y:S01]  /*1ec0*/  UMOV UR17, UR13 ;  /* 0x0000000d00117c82 */ /* 0x000fe20008000000 */
[----:B------:R-:W-:-:S05]  /*1ed0*/  UMOV UR34, URZ ;  /* 0x000000ff00227c82 */ /* 0x000fca0008000000 */
.L_x_32:
[----:B------:R-:W-:Y:S01]  /*1ee0*/  ULEA UR33, UR17, UR4, 0x3 ;  /* 0x0000000411217291 */ /* 0x000fe2000f8e18ff */
[----:B------:R-:W-:Y:S01]  /*1ef0*/  @P5 MOV R3, 0x2400 ;  /* 0x0000240000035802 */ /* 0x000fe20000000f00 */
[----:B-12-4-:R-:W-:Y:S10]  /*1f00*/  @P0 BRA `(.L_x_27) ;  /* 0x00000000000c0947 */ /* 0x016ff40003800000 */
[----:B------:R-:W-:-:S04]  /*1f10*/  SHF.L.U32 R4, R15, 0x1f, RZ ;  /* 0x0000001f0f047819 */ /* 0x000fc800000006ff */
[----:B------:R-:W1:Y:S02]  /*1f20*/  SYNCS.PHASECHK.TRANS64.TRYWAIT P0, [UR33+0x170], R4 ;  /* 0x00017004ff0075a7 */ /* 0x000e640008001121 */
[----:B-1----:R-:W-:Y:S05]  /*1f30*/  @!P0 BRA `(.L_x_28) ;  /* 0x0000006800088947 */ /* 0x002fea0003800000 */
.L_x_27:
[----:B------:R2:W-:Y:S01]  /*1f40*/  @P5 SYNCS.ARRIVE.TRANS64 RZ, [UR33], R3 ;  /* 0x00000003ffff59a7 */ /* 0x0005e20008000021 */
[----:B------:R-:W-:Y:S02]  /*1f50*/  ULOP3.LUT UR8, UR7, 0x2, URZ, 0xfc, !UPT ;  /* 0x0000000207087892 */ /* 0x000fe4000f8efcff */
[----:B------:R-:W-:Y:S02]  /*1f60*/  UIADD3 UR16, UPT, UPT, UR16, 0x1, URZ ;  /* 0x0000000110107890 */ /* 0x000fe4000fffe0ff */
[----:B------:R-:W-:Y:S02]  /*1f70*/  UISETP.NE.AND UP0, UPT, UR8, 0x2, UPT ;  /* 0x000000020800788c */ /* 0x000fe4000bf05270 */
[----:B------:R-:W-:-:S07]  /*1f80*/  UISETP.NE.AND UP2, UPT, UR16, 0x1, UPT ;  /* 0x000000011000788c */ /* 0x000fce000bf45270 */
[----:B------:R-:W-:Y:S05]  /*1f90*/  BRA.U UP0, `(.L_x_29) ;  /* 0x0000000100047547 */ /* 0x000fea000b800000 */
[----:B------:R-:W-:Y:S05]  /*1fa0*/  BPT.TRAP 0x1 ;  /* 0x000000040000795c */ /* 0x000fea0000300000 */
.L_x_29:
[----:B------:R-:W-:Y:S04]  /*1fb0*/  BSSY.RECONVERGENT B0, `(.L_x_30) ;  /* 0x0000003000007945 */ /* 0x000fe80003800200 */
[----:B------:R-:W-:Y:S05]  /*1fc0*/  @!P4 BRA `(.L_x_31) ;  /* 0x000000000004c947 */ /* 0x000fea0003800000 */
[----:B------:R-:W-:Y:S05]  /*1fd0*/  BPT.TRAP 0x1 ;  /* 0x000000040000795c */ /* 0x000fea0000300000 */
.L_x_31:
[----:B------:R-:W-:Y:S05]  /*1fe0*/  BSYNC.RECONVERGENT B0 ;  /* 0x0000000000007941 */ /* 0x000fea0003800200 */
.L_x_30:
[----:B------:R-:W-:Y:S02]  /*1ff0*/  UIADD3 UR13, UPT, UPT, UR17, 0x1, URZ ;  /* 0x00000001110d7890 */ /* 0x000fe4000fffe0ff */
[----:B------:R-:W-:Y:S02]  /*2000*/  ULEA UR32, UR17, UR4, 0xc ;  /* 0x0000000411207291 */ /* 0x000fe4000f8e60ff */
[----:B------:R-:W-:Y:S02]  /*2010*/  UISETP.NE.AND UP0, UPT, UR13, 0x2e, UPT ;  /* 0x0000002e0d00788c */ /* 0x000fe4000bf05270 */
[----:B------:R-:W-:Y:S02]  /*2020*/  UIADD3 UR28, UP1, UPT, UR24, 0x80, URZ ;  /* 0x00000080181c7890 */ /* 0x000fe4000ff3e0ff */
[----:B------:R-:W-:Y:S02]  /*2030*/  USEL UR9, URZ, 0x1, UP0 ;  /* 0x00000001ff097887 */ /* 0x000fe40008000000 */
[----:B------:R-:W-:-:S02]  /*2040*/  USEL UR13, UR13, URZ, UP0 ;  /* 0x000000ff0d0d7287 */ /* 0x000fc40008000000 */
[----:B------:R-:W-:Y:S02]  /*2050*/  UIADD3 UR26, UP0, UPT, UR24, 0x180, URZ ;  /* 0x00000180181a7890 */ /* 0x000fe4000ff1e0ff */
[----:B------:R-:W-:Y:S01]  /*2060*/  ULEA UR8, UR13, UR4, 0x3 ;  /* 0x000000040d087291 */ /* 0x000fe2000f8e18ff */
[----:B------:R-:W-:Y:S01]  /*2070*/  LOP3.LUT R15, R15, UR9, RZ, 0x3c, !PT ;  /* 0x000000090f0f7c12 */ /* 0x000fe2000f8e3cff */
[----:B------:R-:W-:Y:S02]  /*2080*/  ULOP3.LUT UR33, UR33, 0xfefffff8, URZ, 0xc0, !UPT ;  /* 0xfefffff821217892 */ /* 0x000fe4000f8ec0ff */
[----:B------:R-:W-:Y:S01]  /*2090*/  UIADD3.X UR29, UPT, UPT, URZ, UR25, URZ, UP1, !UPT ;  /* 0x00000019ff1d7290 */ /* 0x000fe20008ffe4ff */
[----:B-1----:R-:W-:Y:S01]  /*20a0*/  SHF.L.U32 R2, R15, 0x1f, RZ ;  /* 0x0000001f0f027819 */ /* 0x002fe200000006ff */
[----:B------:R-:W-:Y:S02]  /*20b0*/  UIADD3 UR32, UPT, UPT, UR32, 0x4600, URZ ;  /* 0x0000460020207890 */ /* 0x000fe4000fffe0ff */
[----:B------:R-:W-:Y:S01]  /*20c0*/  UIADD3.X UR27, UPT, UPT, URZ, UR25, URZ, UP0, !UPT ;  /* 0x00000019ff1b7290 */ /* 0x000fe200087fe4ff */
[----:B------:R1:W4:Y:S01]  /*20d0*/  SYNCS.PHASECHK.TRANS64.TRYWAIT P0, [UR8+0x170], R2 ;  /* 0x00017002ff0075a7 */ /* 0x0003220008001108 */
[----:B------:R-:W-:Y:S01]  /*20e0*/  ULEA UR8, UR17, UR4, 0x9 ;  /* 0x0000000411087291 */ /* 0x000fe2000f8e48ff */
[----:B------:R-:W-:Y:S01]  /*20f0*/  UMOV UR18, 0x0 ;  /* 0x0000000000127882 */ /* 0x000fe20000000000 */
[----:B------:R-:W-:-:S02]  /*2100*/  UMOV UR19, 0x10000000 ;  /* 0x1000000000137882 */ /* 0x000fc40000000000 */
[----:B------:R-:W-:Y:S01]  /*2110*/  UIADD3 UR8, UPT, UPT, UR8, 0x32600, URZ ;  /* 0x0003260008087890 */ /* 0x000fe2000fffe0ff */
[----:B------:R2:W-:Y:S01]  /*2120*/  UTMALDG.3D.2CTA [UR32], [UR28], desc[UR18] ;  /* 0x000012201c0075b4 */ /* 0x0005e20008211000 */
[----:B------:R-:W-:Y:S01]  /*2130*/  UMOV UR10, UR34 ;  /* 0x00000022000a7c82 */ /* 0x000fe20008000000 */
[----:B------:R-:W-:Y:S01]  /*2140*/  UMOV UR12, UR36 ;  /* 0x00000024000c7c82 */ /* 0x000fe20008000000 */
[----:B------:R-:W-:Y:S01]  /*2150*/  UMOV UR9, UR33 ;  /* 0x0000002100097c82 */ /* 0x000fe20008000000 */
[----:B------:R-:W-:Y:S01]  /*2160*/  UMOV UR23, UR5 ;  /* 0x0000000500177c82 */ /* 0x000fe20008000000 */
[----:B------:R-:W-:-:S03]  /*2170*/  UMOV UR17, UR13 ;  /* 0x0000000d00117c82 */ /* 0x000fc60008000000 */
[----:B------:R1:W-:Y:S01]  /*2180*/  UTMALDG.3D.2CTA [UR8], [UR26], desc[UR18] ;  /* 0x000012081a0075b4 */ /* 0x0003e20008211000 */
[----:B--2---:R-:W-:Y:S01]  /*2190*/  UIADD3 UR34, UPT, UPT, UR34, 0x10, URZ ;  /* 0x0000001022227890 */ /* 0x004fe2000fffe0ff */
[----:B------:R-:W-:Y:S11]  /*21a0*/  BRA.U UP2, `(.L_x_32) ;  /* 0xfffffffd024c7547 */ /* 0x000ff6000b83ffff */
.L_x_26:
[----:B-1----:R-:W-:Y:S01]  /*21b0*/  ULEA UR8, UR13, UR4, 0x3 ;  /* 0x000000040d087291 */ /* 0x002fe2000f8e18ff */
[----:B------:R-:W-:Y:S01]  /*21c0*/  SHF.L.U32 R2, R15, 0x1f, RZ ;  /* 0x0000001f0f027819 */ /* 0x000fe200000006ff */
[----:B------:R-:W-:Y:S01]  /*21d0*/  @!P1 SYNCS.ARRIVE.TRANS64.A1T0 RZ, [UR4+0x308], RZ ;  /* 0x000308ffffff99a7 */ /* 0x000fe20008100004 */
[----:B------:R-:W-:-:S06]  /*21e0*/  UISETP.GT.AND UP0, UPT, UR22, UR21, UPT ;  /* 0x000000151600728c */ /* 0x000fcc000bf04270 */
[----:B--2-4-:R1:W2:Y:S03]  /*21f0*/  SYNCS.PHASECHK.TRANS64.TRYWAIT P0, [UR8+0x170], R2 ;  /* 0x00017002ff0075a7 */ /* 0x0142a60008001108 */
[----:B------:R-:W-:Y:S05]  /*2200*/  BRA.U !UP0, `(.L_x_33) ;  /* 0x0000000108c07547 */ /* 0x000fea000b800000 */
[----:B------:R-:W-:Y:S01]  /*2210*/  UIADD3 UR26, UPT, UPT, UR14, UR23, URZ ;  /* 0x000000170e1a7290 */ /* 0x000fe2000fffe0ff */
[----:B------:R-:W-:-:S11]  /*2220*/  UMOV UR27, UR13 ;  /* 0x0000000d001b7c82 */ /* 0x000fd60008000000 */
.L_x_39:
[----:B------:R-:W-:Y:S01]  /*2230*/  ULEA UR17, UR27, UR4, 0x3 ;  /* 0x000000041b117291 */ /* 0x000fe2000f8e18ff */
[----:B--2---:R-:W-:Y:S01]  /*2240*/  @P5 MOV R3, 0x2400 ;  /* 0x0000240000035802 */ /* 0x004fe20000000f00 */
[----:B-12---:R-:W-:Y:S10]  /*2250*/  @P0 BRA `(.L_x_34) ;  /* 0x00000000000c0947 */ /* 0x006ff40003800000 */
[----:B------:R-:W-:-:S04]  /*2260*/  SHF.L.U32 R4, R15, 0x1f, RZ ;  /* 0x0000001f0f047819 */ /* 0x000fc800000006ff */
[----:B------:R-:W2:Y:S02]  /*2270*/  SYNCS.PHASECHK.TRANS64.TRYWAIT P0, [UR17+0x170], R4 ;  /* 0x00017004ff0075a7 */ /* 0x000ea40008001111 */
[----:B--2---:R-:W-:Y:S05]  /*2280*/  @!P0 BRA `(.L_x_35) ;  /* 0x00000064004c8947 */ /* 0x004fea0003800000 */
.L_x_34:
[----:B------:R2:W-:Y:S01]  /*2290*/  @P5 SYNCS.ARRIVE.TRANS64 RZ, [UR17], R3 ;  /* 0x00000003ffff59a7 */ /* 0x0005e20008000011 */
[----:B------:R-:W-:-:S04]  /*22a0*/  ULOP3.LUT UR8, UR7, 0x2, URZ, 0xfc, !UPT ;  /* 0x0000000207087892 */ /* 0x000fc8000f8efcff */
[----:B------:R-:W-:-:S09]  /*22b0*/  UISETP.NE.AND UP0, UPT, UR8, 0x2, UPT ;  /* 0x000000020800788c */ /* 0x000fd2000bf05270 */
[----:B------:R-:W-:Y:S05]  /*22c0*/  BRA.U UP0, `(.L_x_36) ;  /* 0x0000000100047547 */ /* 0x000fea000b800000 */
[----:B------:R-:W-:Y:S05]  /*22d0*/  BPT.TRAP 0x1 ;  /* 0x000000040000795c */ /* 0x000fea0000300000 */
.L_x_36:
[----:B------:R-:W-:Y:S04]  /*22e0*/  BSSY.RECONVERGENT B0, `(.L_x_37) ;  /* 0x0000003000007945 */ /* 0x000fe80003800200 */
[----:B------:R-:W-:Y:S05]  /*22f0*/  @!P4 BRA `(.L_x_38) ;  /* 0x000000000004c947 */ /* 0x000fea0003800000 */
[----:B------:R-:W-:Y:S05]  /*2300*/  BPT.TRAP 0x1 ;  /* 0x000000040000795c */ /* 0x000fea0000300000 */
.L_x_38:
[----:B------:R-:W-:Y:S05]  /*2310*/  BSYNC.RECONVERGENT B0 ;  /* 0x0000000000007941 */ /* 0x000fea0003800200 */
.L_x_37:
        /* <DEDUP_REMOVED lines=9> */
[----:B------:R-:W-:Y:S02]  /*23b0*/  USHF.L.U32 UR18, UR23, 0x4, URZ ;  /* 0x0000000417127899 */ /* 0x000fe400080006ff */
[----:B------:R-:W-:Y:S01]  /*23c0*/  ULOP3.LUT UR17, UR17, 0xfefffff8, URZ, 0xc0, !UPT ;  /* 0xfefffff811117892 */ /* 0x000fe2000f8ec0ff */
[----:B-1----:R-:W-:Y:S01]  /*23d0*/  SHF.L.U32 R2, R15, 0x1f, RZ ;  /* 0x0000001f0f027819 */ /* 0x002fe200000006ff */
[----:B------:R-:W-:Y:S02]  /*23e0*/  UIADD3 UR16, UPT, UPT, UR16, 0x4600, URZ ;  /* 0x0000460010107890 */ /* 0x000fe4000fffe0ff */
[----:B------:R-:W-:Y:S01]  /*23f0*/  UIADD3.X UR33, UPT, UPT, URZ, UR25, URZ, UP1, !UPT ;  /* 0x00000019ff217290 */ /* 0x000fe20008ffe4ff */
[----:B------:R4:W1:Y:S01]  /*2400*/  SYNCS.PHASECHK.TRANS64.TRYWAIT P0, [UR8+0x170], R2 ;  /* 0x00017002ff0075a7 */ /* 0x0008620008001108 */
[----:B------:R-:W-:-:S02]  /*2410*/  ULEA UR8, UR27, UR4, 0x9 ;  /* 0x000000041b087291 */ /* 0x000fc4000f8e48ff */
[----:B------:R-:W-:Y:S02]  /*2420*/  UIADD3.X UR31, UPT, UPT, URZ, UR25, URZ, UP0, !UPT ;  /* 0x00000019ff1f7290 */ /* 0x000fe400087fe4ff */
[----:B------:R-:W-:Y:S01]  /*2430*/  UIADD3 UR8, UPT, UPT, UR8, 0x32600, URZ ;  /* 0x0003260008087890 */ /* 0x000fe2000fffe0ff */
[----:B------:R-:W-:Y:S01]  /*2440*/  UMOV UR28, 0x0 ;  /* 0x00000000001c7882 */ /* 0x000fe20000000000 */
[----:B------:R-:W-:Y:S01]  /*2450*/  UMOV UR29, 0x10000000 ;  /* 0x10000000001d7882 */ /* 0x000fe20000000000 */
[----:B------:R-:W-:Y:S01]  /*2460*/  UMOV UR19, UR35 ;  /* 0x0000002300137c82 */ /* 0x000fe20008000000 */
[----:B------:R-:W-:Y:S01]  /*2470*/  UMOV UR20, UR36 ;  /* 0x0000002400147c82 */ /* 0x000fe20008000000 */
[----:B------:R-:W-:Y:S01]  /*2480*/  UMOV UR12, UR36 ;  /* 0x00000024000c7c82 */ /* 0x000fe20008000000 */
[----:B------:R-:W-:Y:S01]  /*2490*/  UMOV UR9, UR17 ;  /* 0x0000001100097c82 */ /* 0x000fe20008000000 */
[----:B------:R-:W-:Y:S01]  /*24a0*/  UMOV UR10, UR18 ;  /* 0x00000012000a7c82 */ /* 0x000fe20008000000 */
[----:B------:R4:W-:Y:S01]  /*24b0*/  UTMALDG.3D.2CTA [UR16], [UR32], desc[UR28] ;  /* 0x00001c10200075b4 */ /* 0x0009e20008211000 */
[----:B------:R-:W-:Y:S01]  /*24c0*/  UIADD3 UR23, UPT, UPT, UR23, 0x1, URZ ;  /* 0x0000000117177890 */ /* 0x000fe2000fffe0ff */
[----:B------:R-:W-:-:S03]  /*24d0*/  UMOV UR27, UR13 ;  /* 0x0000000d001b7c82 */ /* 0x000fc60008000000 */
[----:B------:R-:W-:Y:S01]  /*24e0*/  UISETP.NE.AND UP0, UPT, UR23, UR26, UPT ;  /* 0x0000001a1700728c */ /* 0x000fe2000bf05270 */
[----:B------:R4:W-:Y:S08]  /*24f0*/  UTMALDG.3D.2CTA [UR8], [UR30], desc[UR28] ;  /* 0x00001c081e0075b4 */ /* 0x0009f00008211000 */
[----:B----4-:R-:W-:Y:S05]  /*2500*/  BRA.U UP0, `(.L_x_39) ;  /* 0xfffffffd00487547 */ /* 0x010fea000b83ffff */
.L_x_33:
[C---:B-1----:R-:W-:Y:S01]  /*2510*/  LEA R2, R14.reuse, UR4, 0x3 ;  /* 0x000000040e027c11 */ /* 0x042fe2000f8e18ff */
[----:B------:R-:W-:Y:S01]  /*2520*/  NOP ;  /* 0x0000000000007918 */ /* 0x000fe20000000000 */
[----:B--2---:R-:W-:Y:S02]  /*2530*/  SHF.L.U32 R3, R13, 0x1f, RZ ;  /* 0x0000001f0d037819 */ /* 0x004fe400000006ff */
[----:B------:R-:W-:Y:S02]  /*2540*/  LEA R4, R14, UR4, 0x4 ;  /* 0x000000040e047c11 */ /* 0x000fe4000f8e20ff */
[----:B------:R-:W1:Y:S02]  /*2550*/  SYNCS.PHASECHK.TRANS64.TRYWAIT P0, [R2+URZ+0x310], R3 ;  /* 0x00031003020075a7 */ /* 0x000e6400080011ff */
[----:B-1----:R-:W-:Y:S05]  /*2560*/  @!P0 BRA `(.L_x_40) ;  /* 0x0000006000ac8947 */ /* 0x002fea0003800000 */
.L_x_166:
[----:B------:R-:W2:Y:S01]  /*2570*/  LDS.128 R4, [R4+0x3a0] ;  /* 0x0003a00004047984 */ /* 0x000ea20000000c00 */
[----:B------:R-:W-:Y:S01]  /*2580*/  ISETP.GE.AND P0, PT, R40, 0x1, PT ;  /* 0x000000012800780c */ /* 0x000fe20003f06270 */
[----:B-1----:R-:W-:Y:S01]  /*2590*/  VIADD R2, R2, 0x320 ;  /* 0x0000032002027836 */ /* 0x002fe20000000000 */
[----:B------:R-:W-:Y:S01]  /*25a0*/  @!PT LDS RZ, [RZ] ;  /* 0x00000000fffff984 */ /* 0x000fe20000000800 */
[----:B------:R-:W-:Y:S01]  /*25b0*/  @!PT LDS RZ, [RZ] ;  /* 0x00000000fffff984 */ /* 0x000fe20000000800 */
[----:B------:R-:W-:Y:S01]  /*25c0*/  @!PT LDS RZ, [RZ] ;  /* 0x00000000fffff984 */ /* 0x000fe20000000800 */
[----:B------:R-:W-:Y:S01]  /*25d0*/  @!PT LDS RZ, [RZ] ;  /* 0x00000000fffff984 */ /* 0x000fe20000000800 */
[----:B------:R1:W-:Y:S06]  /*25e0*/  MEMBAR.ALL.CTA ;  /* 0x0000000000007992 */ /* 0x0003ec0000008000 */
[----:B-1----:R-:W1:Y:S01]  /*25f0*/  FENCE.VIEW.ASYNC.S ;  /* 0x00000000000073c6 */ /* 0x002e620000000000 */
[----:B------:R-:W-:-:S04]  /*2600*/  PRMT R2, RZ, 0x654, R2 ;  /* 0x00000654ff027816 */ /* 0x000fc80000000002 */
[----:B-1----:R1:W-:Y:S01]  /*2610*/  SYNCS.ARRIVE.TRANS64.RED.A1T0 RZ, [R2+URZ], RZ ;  /* 0x000000ff02ff79a7 */ /* 0x0023e200081004ff */
[----:B--2---:R-:W-:-:S13]  /*2620*/  LOP3.LUT P2, RZ, R6, 0x1, RZ, 0xc0, !PT ;  /* 0x0000000106ff7812 */ /* 0x004fda000784c0ff */
[----:B------:R-:W-:Y:S01]  /*2630*/  @P2 SHF.R.U32.HI R3, RZ, 0x10, R5 ;  /* 0x00000010ff032819 */ /* 0x000fe20000011605 */
[----:B------:R-:W-:Y:S01]  /*2640*/  VOTEU.ANY UP0, P2 ;  /* 0x0000000000ff7886 */ /* 0x000fe20001000100 */
[----:B------:R-:W-:Y:S02]  /*2650*/  @P2 MOV R10, R4 ;  /* 0x00000004000a2202 */ /* 0x000fe40000000f00 */
[----:B------:R-:W-:Y:S02]  /*2660*/  @P2 R2UR.BROADCAST UR8, R3 ;  /* 0x00000000030822ca */ /* 0x000fe400008e0000 */
[----:B------:R-:W-:-:S11]  /*2670*/  @P2 LOP3.LUT R9, R5, 0xffff, RZ, 0xc0, !PT ;  /* 0x0000ffff05092812 */ /* 0x000fd600078ec0ff */
[----:B------:R-:W-:Y:S01]  /*2680*/  @UP0 UMOV UR36, UR8 ;  /* 0x0000000800240c82 */ /* 0x000fe20008000000 */
[----:B-1----:R-:W-:Y:S05]  /*2690*/  @!P0 BRA `(.L_x_41) ;  /* 0x0000000000b88947 */ /* 0x002fea0003800000 */
[----:B------:R-:W3:Y:S01]  /*26a0*/  LDC.64 R4, c[0x0][0xb18] ;  /* 0x0002c600ff047b82 */ /* 0x000ee20000000a00 */
[----:B------:R-:W-:-:S07]  /*26b0*/  ISETP.NE.AND P3, PT, R40, 0x1, PT ;  /* 0x000000012800780c */ /* 0x000fce0003f65270 */
[----:B------:R-:W1:Y:S08]  /*26c0*/  LDC.64 R6, c[0x0][0xb10] ;  /* 0x0002c400ff067b82 */ /* 0x000e700000000a00 */
[----:B------:R-:W2:Y:S08]  /*26d0*/  LDC R18, c[0x0][0xb20] ;  /* 0x0002c800ff127b82 */ /* 0x000eb00000000800 */
[----:B------:R-:W4:Y:S01]  /*26e0*/  LDC R19, c[0x0][0xb0c] ;  /* 0x0002c300ff137b82 */ /* 0x000f220000000800 */
[----:B---3--:R-:W-:Y:S01]  /*26f0*/  IMAD.HI.U32 R21, R0, R5, RZ ;  /* 0x0000000500157227 */ /* 0x008fe200078e00ff */
[----:B------:R-:W-:-:S03]  /*2700*/  ISETP.NE.AND P0, PT, R4, 0x1, PT ;  /* 0x000000010400780c */ /* 0x000fc60003f05270 */
[----:B------:R-:W-:-:S03]  /*2710*/  IMAD.HI.U32 R5, R9, R5, RZ ;  /* 0x0000000509057227 */ /* 0x000fc600078e00ff */
[----:B------:R-:W3:Y:S01]  /*2720*/  LDC.64 R2, c[0x0][0xb28] ;  /* 0x0002ca00ff027b82 */ /* 0x000ee20000000a00 */
[----:B-1----:R-:W-:-:S04]  /*2730*/  IMAD.HI.U32 R22, R8, R6, RZ ;  /* 0x0000000608167227 */ /* 0x002fc800078e00ff */
[----:B------:R-:W-:Y:S01]  /*2740*/  IMAD.HI.U32 R23, R10, R6, RZ ;  /* 0x000000060a177227 */ /* 0x000fe200078e00ff */
[----:B------:R-:W-:Y:S02]  /*2750*/  SHF.R.U32.HI R22, RZ, R7, R22 ;  /* 0x00000007ff167219 */ /* 0x000fe40000011616 */
[-C--:B--2---:R-:W-:Y:S02]  /*2760*/  SHF.R.U32.HI R21, RZ, R18.reuse, R21 ;  /* 0x00000012ff157219 */ /* 0x084fe40000011615 */
[----:B------:R-:W-:Y:S02]  /*2770*/  SHF.R.U32.HI R5, RZ, R18, R5 ;  /* 0x00000012ff057219 */ /* 0x000fe40000011605 */
[----:B------:R-:W-:Y:S02]  /*2780*/  SEL R21, R0, R21, !P0 ;  /* 0x0000001500157207 */ /* 0x000fe40004000000 */
[----:B------:R-:W-:Y:S02]  /*2790*/  SHF.R.U32.HI R23, RZ, R7, R23 ;  /* 0x00000007ff177219 */ /* 0x000fe40000011617 */
[----:B----4-:R-:W-:-:S02]  /*27a0*/  ISETP.NE.AND P1, PT, R19, 0x1, PT ;  /* 0x000000011300780c */ /* 0x010fc40003f25270 */
[----:B------:R-:W-:Y:S02]  /*27b0*/  SEL R5, R9, R5, !P0 ;  /* 0x0000000509057207 */ /* 0x000fe40004000000 */
[----:B------:R-:W-:Y:S02]  /*27c0*/  SEL R22, R8, R22, !P1 ;  /* 0x0000001608167207 */ /* 0x000fe40004800000 */
[----:B------:R-:W-:Y:S01]  /*27d0*/  SEL R23, R10, R23, !P1 ;  /* 0x000000170a177207 */ /* 0x000fe20004800000 */
[----:B---3--:R-:W-:-:S04]  /*27e0*/  IMAD.HI.U32 R20, R21, R2, RZ ;  /* 0x0000000215147227 */ /* 0x008fc800078e00ff */
        /* <DEDUP_REMOVED lines=10> */
[----:B------:R-:W-:-:S04]  /*2890*/  @!P0 IMAD.HI.U32 R7, R23, R2, RZ ;  /* 0x0000000217078227 */ /* 0x000fc800078e00ff */
[----:B------:R-:W-:Y:S01]  /*28a0*/  IMAD.MOV R2, RZ, RZ, -R6 ;  /* 0x000000ffff027224 */ /* 0x000fe200078e0a06 */
[----:B------:R-:W-:Y:S02]  /*28b0*/  @!P0 SHF.R.U32.HI R3, RZ, R3, R7 ;  /* 0x00000003ff038219 */ /* 0x000fe40000011607 */
[----:B------:R-:W-:Y:S01]  /*28c0*/  IADD3 R7, PT, PT, -R5, RZ, RZ ;  /* 0x000000ff05077210 */ /* 0x000fe20007ffe1ff */
[----:B------:R-:W-:Y:S01]  /*28d0*/  IMAD R2, R40, R2, R5 ;  /* 0x0000000228027224 */ /* 0x000fe200078e0205 */
        /* <DEDUP_REMOVED lines=10> */
.L_x_41:
[----:B------:R-:W1:Y:S02]  /*2980*/  LDCU UR8, c[0x0][0xb30] ;  /* 0x00016600ff0877ac */ /* 0x000e640008000800 */
[----:B-1----:R-:W-:-:S09]  /*2990*/  UISETP.NE.AND UP0, UPT, UR8, 0x1, UPT ;  /* 0x000000010800788c */ /* 0x002fd2000bf05270 */
[----:B------:R-:W-:Y:S05]  /*29a0*/  BRA.U UP0, `(.L_x_42) ;  /* 0x0000000100407547 */ /* 0x000fea000b800000 */
[----:B------:R-:W1:Y:S08]  /*29b0*/  LDC.64 R4, c[0x0][0xb10] ;  /* 0x0002c400ff047b82 */ /* 0x000e700000000a00 */
[----:B------:R-:W2:Y:S08]  /*29c0*/  LDC.64 R2, c[0x0][0xb18] ;  /* 0x0002c600ff027b82 */ /* 0x000eb00000000a00 */
[----:B------:R-:W4:Y:S08]  /*29d0*/  LDC R6, c[0x0][0xb20] ;  /* 0x0002c800ff067b82 */ /* 0x000f300000000800 */
[----:B------:R-:W3:Y:S01]  /*29e0*/  LDC R7, c[0x0][0xb0c] ;  /* 0x0002c300ff077b82 */ /* 0x000ee20000000800 */
[----:B-1----:R-:W-:-:S05]  /*29f0*/  IMAD.HI.U32 R4, R10, R4, RZ ;  /* 0x000000040a047227 */ /* 0x002fca00078e00ff */
[----:B------:R-:W-:Y:S01]  /*2a00*/  SHF.R.U32.HI R4, RZ, R5, R4 ;  /* 0x00000005ff047219 */ /* 0x000fe20000011604 */
[----:B--2---:R-:W-:Y:S01]  /*2a10*/  IMAD.HI.U32 R3, R9, R3, RZ ;  /* 0x0000000309037227 */ /* 0x004fe200078e00ff */
[----:B------:R-:W-:-:S04]  /*2a20*/  ISETP.NE.AND P0, PT, R2, 0x1, PT ;  /* 0x000000010200780c */ /* 0x000fc80003f05270 */
[----:B----4-:R-:W-:-:S04]  /*2a30*/  SHF.R.U32.HI R3, RZ, R6, R3 ;  /* 0x00000006ff037219 */ /* 0x010fc80000011603 */
[----:B------:R-:W-:Y:S02]  /*2a40*/  SEL R3, R9, R3, !P0 ;  /* 0x0000000309037207 */ /* 0x000fe40004000000 */
[----:B---3--:R-:W-:-:S04]  /*2a50*/  ISETP.NE.AND P1, PT, R7, 0x1, PT ;  /* 0x000000010700780c */ /* 0x008fc80003f25270 */
[----:B------:R-:W-:-:S05]  /*2a60*/  SEL R4, R10, R4, !P1 ;  /* 0x000000040a047207 */ /* 0x000fca0004800000 */
[----:B------:R-:W-:Y:S02]  /*2a70*/  IMAD.IADD R5, R3, 0x1, -R4 ;  /* 0x0000000103057824 */ /* 0x000fe400078e0a04 */
[----:B------:R-:W-:Y:S02]  /*2a80*/  IMAD.IADD R3, R4, 0x1, -R3 ;  /* 0x0000000104037824 */ /* 0x000fe400078e0a03 */
[----:B------:R-:W-:Y:S02]  /*2a90*/  IMAD R10, R5, R7, R10 ;  /* 0x00000007050a7224 */ /* 0x000fe400078e020a */
[----:B------:R-:W-:-:S07]  /*2aa0*/  IMAD R9, R3, R2, R9 ;  /* 0x0000000203097224 */ /* 0x000fce00078e0209 */
.L_x_42:
[----:B------:R-:W-:Y:S01]  /*2ab0*/  VIADD R14, R14, 0x1 ;  /* 0x000000010e0e7836 */ /* 0x000fe20000000000 */
[----:B------:R-:W-:Y:S01]  /*2ac0*/  PLOP3.LUT P1, PT, PT, PT, PT, 0x80, 0x8 ;  /* 0x000000000008781c */ /* 0x000fe20003f2f070 */
[----:B------:R-:W-:Y:S02]  /*2ad0*/  IMAD.IADD R96, R10, 0x1, R95 ;  /* 0x000000010a607824 */ /* 0x000fe400078e025f */
[----:B------:R-:W-:Y:S01]  /*2ae0*/  IMAD.IADD R97, R9, 0x1, R94 ;  /* 0x0000000109617824 */ /* 0x000fe200078e025e */
[----:B------:R-:W-:-:S04]  /*2af0*/  ISETP.NE.AND P0, PT, R14, 0x2, PT ;  /* 0x000000020e00780c */ /* 0x000fc80003f05270 */
[----:B------:R-:W-:Y:S02]  /*2b00*/  SEL R2, RZ, 0x1, P0 ;  /* 0x00000001ff027807 */ /* 0x000fe40000000000 */
[----:B------:R-:W-:Y:S02]  /*2b10*/  SEL R14, R14, RZ, P0 ;  /* 0x000000ff0e0e7207 */ /* 0x000fe40000000000 */
[----:B------:R-:W-:Y:S01]  /*2b20*/  LOP3.LUT R13, R13, R2, RZ, 0x3c, !PT ;  /* 0x000000020d0d7212 */ /* 0x000fe200078e3cff */
[----:B------:R-:W-:Y:S06]  /*2b30*/  @P2 BRA `(.L_x_43) ;  /* 0xfffffff000582947 */ /* 0x000fec000383ffff */
[----:B------:R-:W-:Y:S01]  /*2b40*/  UIADD3 UR4, UPT, UPT, UR4, 0x170, URZ ;  /* 0x0000017004047890 */ /* 0x000fe2000fffe0ff */
[----:B------:R-:W-:-:S03]  /*2b50*/  SHF.L.U32 R2, R15, 0x1f, RZ ;  /* 0x0000001f0f027819 */ /* 0x000fc600000006ff */
[----:B------:R-:W-:-:S09]  /*2b60*/  ULEA UR5, UR13, UR4, 0x3 ;  /* 0x000000040d057291 */ /* 0x000fd2000f8e18ff */
[----:B------:R-:W1:Y:S02]  /*2b70*/  SYNCS.PHASECHK.TRANS64.TRYWAIT P0, [UR5], R2 ;  /* 0x00000002ff0075a7 */ /* 0x000e640008001105 */
[----:B-1----:R-:W-:Y:S05]  /*2b80*/  @!P0 BRA `(.L_x_44) ;  /* 0x0000005c00388947 */ /* 0x002fea0003800000 */
.L_x_168:
[----:B------:R-:W-:-:S04]  /*2b90*/  UIADD3 UR6, UPT, UPT, UR13, 0x1, URZ ;  /* 0x000000010d067890 */ /* 0x000fc8000fffe0ff */
[----:B------:R-:W-:-:S04]  /*2ba0*/  UISETP.NE.AND UP0, UPT, UR6, 0x2e, UPT ;  /* 0x0000002e0600788c */ /* 0x000fc8000bf05270 */
[----:B------:R-:W-:Y:S02]  /*2bb0*/  USEL UR7, URZ, 0x1, UP0 ;  /* 0x00000001ff077887 */ /* 0x000fe40008000000 */
[----:B------:R-:W-:-:S04]  /*2bc0*/  USEL UR6, UR6, URZ, UP0 ;  /* 0x000000ff06067287 */ /* 0x000fc80008000000 */
[----:B------:R-:W-:Y:S01]  /*2bd0*/  ULEA UR5, UR6, UR4, 0x3 ;  /* 0x0000000406057291 */ /* 0x000fe2000f8e18ff */
[----:B-1----:R-:W-:-:S04]  /*2be0*/  LOP3.LUT R2, R15, UR7, RZ, 0x3c, !PT ;  /* 0x000000070f027c12 */ /* 0x002fc8000f8e3cff */
[----:B------:R-:W-:-:S04]  /*2bf0*/  SHF.L.U32 R3, R2, 0x1f, RZ ;  /* 0x0000001f02037819 */ /* 0x000fc800000006ff */
[----:B------:R-:W1:Y:S02]  /*2c00*/  SYNCS.PHASECHK.TRANS64.TRYWAIT P0, [UR5], R3 ;  /* 0x00000003ff0075a7 */ /* 0x000e640008001105 */
[----:B-1----:R-:W-:Y:S05]  /*2c10*/  @!P0 BRA `(.L_x_45) ;  /* 0x0000005c002c8947 */ /* 0x002fea0003800000 */
.L_x_170:
[----:B------:R-:W-:-:S04]  /*2c20*/  UIADD3 UR6, UPT, UPT, UR6, 0x1, URZ ;  /* 0x0000000106067890 */ /* 0x000fc8000fffe0ff */
[----:B------:R-:W-:-:S04]  /*2c30*/  UISETP.NE.AND UP0, UPT, UR6, 0x2e, UPT ;  /* 0x0000002e0600788c */ /* 0x000fc8000bf05270 */
[----:B------:R-:W-:Y:S02]  /*2c40*/  USEL UR7, URZ, 0x1, UP0 ;  /* 0x00000001ff077887 */ /* 0x000fe40008000000 */
[----:B------:R-:W-:-:S04]  /*2c50*/  USEL UR6, UR6, URZ, UP0 ;  /* 0x000000ff06067287 */ /* 0x000fc80008000000 */
[----:B------:R-:W-:Y:S01]  /*2c60*/  ULEA UR5, UR6, UR4, 0x3 ;  /* 0x0000000406057291 */ /* 0x000fe2000f8e18ff */
[----:B------:R-:W-:-:S04]  /*2c70*/  LOP3.LUT R2, R2, UR7, RZ, 0x3c, !PT ;  /* 0x0000000702027c12 */ /* 0x000fc8000f8e3cff */
[----:B-1----:R-:W-:-:S04]  /*2c80*/  SHF.L.U32 R3, R2, 0x1f, RZ ;  /* 0x0000001f02037819 */ /* 0x002fc800000006ff */
[----:B------:R-:W1:Y:S02]  /*2c90*/  SYNCS.PHASECHK.TRANS64.TRYWAIT P0, [UR5], R3 ;  /* 0x00000003ff0075a7 */ /* 0x000e640008001105 */
[----:B-1----:R-:W-:Y:S05]  /*2ca0*/  @!P0 BRA `(.L_x_46) ;  /* 0x0000005c00208947 */ /* 0x002fea0003800000 */
.L_x_172:
        /* <DEDUP_REMOVED lines=9> */
.L_x_174:
        /* <DEDUP_REMOVED lines=9> */
.L_x_176:
        /* <DEDUP_REMOVED lines=9> */
.L_x_178:
        /* <DEDUP_REMOVED lines=9> */
.L_x_180:
        /* <DEDUP_REMOVED lines=9> */
.L_x_182:
        /* <DEDUP_REMOVED lines=9> */
.L_x_184:
        /* <DEDUP_REMOVED lines=9> */
.L_x_186:
        /* <DEDUP_REMOVED lines=9> */
.L_x_188:
        /* <DEDUP_REMOVED lines=9> */
.L_x_190:
        /* <DEDUP_REMOVED lines=9> */
.L_x_192:
        /* <DEDUP_REMOVED lines=9> */
.L_x_194:
        /* <DEDUP_REMOVED lines=9> */
.L_x_196:
        /* <DEDUP_REMOVED lines=9> */
.L_x_198:
        /* <DEDUP_REMOVED lines=9> */
.L_x_200:
        /* <DEDUP_REMOVED lines=9> */
.L_x_202:
        /* <DEDUP_REMOVED lines=9> */
.L_x_204:
        /* <DEDUP_REMOVED lines=9> */
.L_x_206:
        /* <DEDUP_REMOVED lines=9> */
.L_x_208:
        /* <DEDUP_REMOVED lines=9> */
.L_x_210:
        /* <DEDUP_REMOVED lines=9> */
.L_x_212:
        /* <DEDUP_REMOVED lines=9> */
.L_x_214:
        /* <DEDUP_REMOVED lines=9> */
.L_x_216:
        /* <DEDUP_REMOVED lines=9> */
.L_x_218:
        /* <DEDUP_REMOVED lines=9> */
.L_x_220:
        /* <DEDUP_REMOVED lines=9> */
.L_x_222:
        /* <DEDUP_REMOVED lines=9> */
.L_x_224:
        /* <DEDUP_REMOVED lines=9> */
.L_x_226:
        /* <DEDUP_REMOVED lines=9> */
.L_x_228:
        /* <DEDUP_REMOVED lines=9> */
.L_x_230:
        /* <DEDUP_REMOVED lines=9> */
.L_x_232:
        /* <DEDUP_REMOVED lines=9> */
.L_x_234:
        /* <DEDUP_REMOVED lines=9> */
.L_x_236:
        /* <DEDUP_REMOVED lines=9> */
.L_x_238:
        /* <DEDUP_REMOVED lines=9> */
.L_x_240:
        /* <DEDUP_REMOVED lines=9> */
.L_x_242:
        /* <DEDUP_REMOVED lines=9> */
.L_x_244:
        /* <DEDUP_REMOVED lines=9> */
.L_x_246:
        /* <DEDUP_REMOVED lines=9> */
.L_x_248:
        /* <DEDUP_REMOVED lines=9> */
.L_x_250:
        /* <DEDUP_REMOVED lines=9> */
.L_x_252:
        /* <DEDUP_REMOVED lines=9> */
.L_x_254:
        /* <DEDUP_REMOVED lines=9> */
.L_x_256:
[----:B------:R-:W-:-:S04]  /*4450*/  UIADD3 UR6, UPT, UPT, UR6, 0x1, URZ ;  /* 0x0000000106067890 */ /* 0x000fc8000fffe0ff */
[----:B------:R-:W-:-:S04]  /*4460*/  UISETP.NE.AND UP0, UPT, UR6, 0x2e, UPT ;  /* 0x0000002e0600788c */ /* 0x000fc8000bf05270 */
[----:B------:R-:W-:Y:S02]  /*4470*/  USEL UR5, URZ, 0x1, UP0 ;  /* 0x00000001ff057887 */ /* 0x000fe40008000000 */
[----:B------:R-:W-:-:S04]  /*4480*/  USEL UR6, UR6, URZ, UP0 ;  /* 0x000000ff06067287 */ /* 0x000fc80008000000 */
[----:B------:R-:W-:Y:S01]  /*4490*/  ULEA UR6, UR6, UR4, 0x3 ;  /* 0x0000000406067291 */ /* 0x000fe2000f8e18ff */
[----:B------:R-:W-:-:S04]  /*44a0*/  LOP3.LUT R2, R2, UR5, RZ, 0x3c, !PT ;  /* 0x0000000502027c12 */ /* 0x000fc8000f8e3cff */
[----:B------:R-:W-:Y:S01]  /*44b0*/  SHF.L.U32 R2, R2, 0x1f, RZ ;  /* 0x0000001f02027819 */ /* 0x000fe200000006ff */
[----:B-1-3--:R-:W-:-:S07]  /*44c0*/  IMAD.U32 R0, RZ, RZ, UR6 ;  /* 0x00000006ff007e24 */ /* 0x00afce000f8e00ff */
.L_x_89:
[----:B-1----:R1:W2:Y:S02]  /*44d0*/  SYNCS.PHASECHK.TRANS64.TRYWAIT P0, [R0+URZ], R2 ;  /* 0x00000002000075a7 */ /* 0x0022a400080011ff */
[----:B--2---:R-:W-:Y:S05]  /*44e0*/  @!P0 NANOSLEEP.SYNCS 0x989680 ;  /* 0x009896800000895d */ /* 0x004fea0003900000 */
[----:B------:R-:W2:Y:S02]  /*44f0*/  @!P0 SYNCS.PHASECHK.TRANS64 P0, [R0+URZ], R2 ;  /* 0x00000002000085a7 */ /* 0x000ea400080010ff */
[----:B--2---:R-:W-:Y:S05]  /*4500*/  @P0 EXIT ;  /* 0x000000000000094d */ /* 0x004fea0003800000 */
[----:B------:R-:W-:Y:S05]  /*4510*/  BRA `(.L_x_89) ;  /* 0xfffffffc00ec7947 */ /* 0x000fea000383ffff */
.L_x_23:
[----:B------:R-:W-:-:S04]  /*4520*/  UISETP.NE.AND UP1, UPT, UR37, URZ, UPT ;  /* 0x000000ff2500728c */ /* 0x000fc8000bf25270 */
[----:B------:R-:W-:-:S09]  /*4530*/  UISETP.NE.OR UP1, UPT, UR10, 0x1, UP1 ;  /* 0x000000010a00788c */ /* 0x000fd20008f25670 */
[----:B------:R-:W-:Y:S05]  /*4540*/  BRA.U UP1, `(.L_x_90) ;  /* 0x00000005014c7547 */ /* 0x000fea000b800000 */
[----:B------:R-:W-:Y:S01]  /*4550*/  HFMA2 R11, -RZ, RZ, 0, 0 ;  /* 0x00000000ff0b7431 */ /* 0x000fe200000001ff */
[----:B------:R-:W-:Y:S01]  /*4560*/  ISETP.GE.U32.AND P2, PT, R10, 0x2, PT ;  /* 0x000000020a00780c */ /* 0x000fe20003f46070 */
[----:B------:R-:W-:Y:S01]  /*4570*/  IMAD.MOV.U32 R12, RZ, RZ, 0x1 ;  /* 0x00000001ff0c7424 */ /* 0x000fe200078e00ff */
[----:B------:R-:W-:Y:S01]  /*4580*/  CS2R R8, SRZ ;  /* 0x0000000000087805 */ /* 0x000fe2000001ff00 */
[----:B------:R-:W-:Y:S01]  /*4590*/  IMAD.MOV.U32 R3, RZ, RZ, RZ ;  /* 0x000000ffff037224 */ /* 0x000fe200078e00ff */
[----:B------:R-:W-:Y:S01]  /*45a0*/  UMOV UR4, 0x400 ;  /* 0x0000040000047882 */ /* 0x000fe20000000000 */
[----:B------:R-:W-:Y:S01]  /*45b0*/  UMOV UR6, URZ ;  /* 0x000000ff00067c82 */ /* 0x000fe20008000000 */
[----:B------:R-:W-:-:S12]  /*45c0*/  ULEA UR37, UR37, UR4, 0x18 ;  /* 0x0000000425257291 */ /* 0x000fd8000f8ec0ff */
.L_x_94:
[----:B------:R-:W-:Y:S02]  /*45d0*/  LEA R0, R3, UR37, 0x3 ;  /* 0x0000002503007c11 */ /* 0x000fe4000f8e18ff */
[----:B------:R-:W-:-:S03]  /*45e0*/  SHF.L.U32 R4, R8, 0x1f, RZ ;  /* 0x0000001f08047819 */ /* 0x000fc600000006ff */
[----:B------:R-:W-:Y:S01]  /*45f0*/  VIADD R5, R0, 0x380 ;  /* 0x0000038000057836 */ /* 0x000fe20000000000 */
[----:B------:R-:W1:Y:S02]  /*4600*/  SYNCS.PHASECHK.TRANS64.TRYWAIT P0, [R0+URZ+0x370], R4 ;  /* 0x00037004000075a7 */ /* 0x000e6400080011ff */
[----:B-1----:R-:W-:Y:S05]  /*4610*/  @!P0 BRA `(.L_x_91) ;  /* 0x0000005000cc8947 */ /* 0x002fea0003800000 */
.L_x_257:
[----:B------:R-:W-:Y:S01]  /*4620*/  ULEA UR5, UR6, UR37, 0x3 ;  /* 0x0000002506057291 */ /* 0x000fe2000f8e18ff */
[----:B-1----:R-:W-:Y:S01]  /*4630*/  PRMT R0, RZ, 0x654, R5 ;  /* 0x00000654ff007816 */ /* 0x002fe20000000005 */
[----:B------:R-:W-:Y:S01]  /*4640*/  @!P2 IMAD.MOV.U32 R4, RZ, RZ, 0x10 ;  /* 0x00000010ff04a424 */ /* 0x000fe200078e00ff */
[----:B------:R-:W-:Y:S01]  /*4650*/  SHF.L.U32 R5, R12, 0x1f, RZ ;  /* 0x0000001f0c057819 */ /* 0x000fe200000006ff */
[----:B------:R-:W-:Y:S01]  /*4660*/  UIADD3 UR4, UPT, UPT, UR5, 0x310, URZ ;  /* 0x0000031005047890 */ /* 0x000fe2000fffe0ff */
[----:B------:R1:W-:Y:S05]  /*4670*/  SYNCS.ARRIVE.TRANS64.RED.A1T0 RZ, [R0+URZ], RZ ;  /* 0x000000ff00ff79a7 */ /* 0x0003ea00081004ff */
[----:B------:R-:W-:Y:S01]  /*4680*/  IMAD.U32 R6, RZ, RZ, UR4 ;  /* 0x00000004ff067e24 */ /* 0x000fe2000f8e00ff */
[----:B------:R-:W2:Y:S04]  /*4690*/  SYNCS.PHASECHK.TRANS64.TRYWAIT P0, [UR5+0x320], R5 ;  /* 0x00032005ff0075a7 */ /* 0x000ea80008001105 */
[----:B------:R-:W-:Y:S01]  /*46a0*/  PRMT R6, R10, 0x654, R6 ;  /* 0x000006540a067816 */ /* 0x000fe20000000006 */
[----:B-12---:R-:W-:Y:S06]  /*46b0*/  @!P0 BRA `(.L_x_92) ;  /* 0x0000005000b88947 */ /* 0x006fec0003800000 */
.L_x_259:
[----:B------:R-:W-:Y:S01]  /*46c0*/  ULEA UR4, UR6, UR37, 0x4 ;  /* 0x0000002506047291 */ /* 0x000fe2000f8e20ff */
[----:B------:R-:W-:Y:S01]  /*46d0*/  SEL R2, R6, R2, !P2 ;  /* 0x0000000206027207 */ /* 0x000fe20005000000 */
[----:B------:R-:W-:Y:S01]  /*46e0*/  UIADD3 UR5, UPT, UPT, UR5, 0x310, URZ ;  /* 0x0000031005057890 */ /* 0x000fe2000fffe0ff */
[----:B-1----:R-:W-:Y:S01]  /*46f0*/  LEA R0, R11, UR37, 0x3 ;  /* 0x000000250b007c11 */ /* 0x002fe2000f8e18ff */
[----:B------:R-:W-:Y:S01]  /*4700*/  UIADD3 UR4, UPT, UPT, UR4, 0x3a0, URZ ;  /* 0x000003a004047890 */ /* 0x000fe2000fffe0ff */
[----:B------:R1:W-:Y:S01]  /*4710*/  @!P2 SYNCS.ARRIVE.TRANS64.RED RZ, [R2+URZ], R4 ;  /* 0x0000000402ffa9a7 */ /* 0x0003e200080004ff */
[----:B------:R-:W-:Y:S01]  /*4720*/  UIADD3 UR6, UPT, UPT, UR6, 0x1, URZ ;  /* 0x0000000106067890 */ /* 0x000fe2000fffe0ff */
[----:B------:R-:W-:-:S03]  /*4730*/  VIADD R3, R3, 0x1 ;  /* 0x0000000103037836 */ /* 0x000fc60000000000 */
[----:B------:R-:W-:Y:S02]  /*4740*/  UISETP.NE.AND UP0, UPT, UR6, 0x2, UPT ;  /* 0x000000020600788c */ /* 0x000fe4000bf05270 */
[----:B------:R-:W-:Y:S01]  /*4750*/  ISETP.NE.AND P0, PT, R3, 0x2, PT ;  /* 0x000000020300780c */ /* 0x000fe20003f05270 */
[----:B------:R-:W-:Y:S06]  /*4760*/  UGETNEXTWORKID.BROADCAST [UR4], [UR5] ;  /* 0x00000000040073ca */ /* 0x000fec0008000100 */
[----:B------:R-:W-:Y:S02]  /*4770*/  USEL UR4, URZ, 0x1, UP0 ;  /* 0x00000001ff047887 */ /* 0x000fe40008000000 */
[----:B------:R-:W-:-:S04]  /*4780*/  USEL UR6, UR6, URZ, UP0 ;  /* 0x000000ff06067287 */ /* 0x000fc80008000000 */
[----:B------:R-:W-:Y:S02]  /*4790*/  LOP3.LUT R12, R12, UR4, RZ, 0x3c, !PT ;  /* 0x000000040c0c7c12 */ /* 0x000fe4000f8e3cff */
[----:B-1----:R-:W-:-:S04]  /*47a0*/  SHF.L.U32 R4, R9, 0x1f, RZ ;  /* 0x0000001f09047819 */ /* 0x002fc800000006ff */
[----:B------:R-:W1:Y:S02]  /*47b0*/  SYNCS.PHASECHK.TRANS64.TRYWAIT P1, [R0+URZ+0x310], R4 ;  /* 0x00031004000075a7 */ /* 0x000e6400080211ff */
[----:B-1----:R-:W-:Y:S05]  /*47c0*/  @!P1 BRA `(.L_x_93) ;  /* 0x00000050008c9947 */ /* 0x002fea0003800000 */
.L_x_260:
[----:B-1----:R-:W-:Y:S01]  /*47d0*/  LEA R4, R11, UR37, 0x4 ;  /* 0x000000250b047c11 */ /* 0x002fe2000f8e20ff */
[----:B------:R-:W-:Y:S01]  /*47e0*/  VIADD R0, R0, 0x320 ;  /* 0x0000032000007836 */ /* 0x000fe20000000000 */
[----:B------:R-:W-:Y:S01]  /*47f0*/  SEL R3, R3, RZ, P0 ;  /* 0x000000ff03037207 */ /* 0x000fe20000000000 */
[----:B------:R-:W-:-:S03]  /*4800*/  VIADD R11, R11, 0x1 ;  /* 0x000000010b0b7836 */ /* 0x000fc60000000000 */
[----:B------:R-:W1:Y:S01]  /*4810*/  LDS.128 R4, [R4+0x3a0] ;  /* 0x0003a00004047984 */ /* 0x000e620000000c00 */
[----:B------:R-:W-:Y:S02]  /*4820*/  PRMT R0, RZ, 0x654, R0 ;  /* 0x00000654ff007816 */ /* 0x000fe40000000000 */
[C---:B------:R-:W-:Y:S01]  /*4830*/  ISETP.NE.AND P1, PT, R11.reuse, 0x2, PT ;  /* 0x000000020b00780c */ /* 0x040fe20003f25270 */
[----:B------:R-:W-:Y:S01]  /*4840*/  @!PT LDS RZ, [RZ] ;  /* 0x00000000fffff984 */ /* 0x000fe20000000800 */
[----:B------:R-:W-:Y:S01]  /*4850*/  @!PT LDS RZ, [RZ] ;  /* 0x00000000fffff984 */ /* 0x000fe20000000800 */
[----:B------:R-:W-:Y:S01]  /*4860*/  @!PT LDS RZ, [RZ] ;  /* 0x00000000fffff984 */ /* 0x000fe20000000800 */
[----:B------:R-:W-:Y:S01]  /*4870*/  @!PT LDS RZ, [RZ] ;  /* 0x00000000fffff984 */ /* 0x000fe20000000800 */
[----:B------:R2:W-:Y:S06]  /*4880*/  MEMBAR.ALL.CTA ;  /* 0x0000000000007992 */ /* 0x0005ec0000008000 */
[----:B--2---:R-:W2:Y:S01]  /*4890*/  FENCE.VIEW.ASYNC.S ;  /* 0x00000000000073c6 */ /* 0x004ea20000000000 */
[----:B------:R-:W-:Y:S01]  /*48a0*/  SEL R11, R11, RZ, P1 ;  /* 0x000000ff0b0b7207 */ /* 0x000fe20000800000 */
[----:B--2---:R2:W-:Y:S01]  /*48b0*/  SYNCS.ARRIVE.TRANS64.RED.A1T0 RZ, [R0+URZ], RZ ;  /* 0x000000ff00ff79a7 */ /* 0x0045e200081004ff */
[----:B-1----:R-:W-:-:S02]  /*48c0*/  LOP3.LUT P3, RZ, R6, 0x1, RZ, 0xc0, !PT ;  /* 0x0000000106ff7812 */ /* 0x002fc4000786c0ff */
[----:B------:R-:W-:-:S04]  /*48d0*/  SEL R4, RZ, 0x1, P1 ;  /* 0x00000001ff047807 */ /* 0x000fc80000800000 */
[----:B------:R-:W-:Y:S02]  /*48e0*/  LOP3.LUT R9, R9, R4, RZ, 0x3c, !PT ;  /* 0x0000000409097212 */ /* 0x000fe400078e3cff */
[----:B--2---:R-:W-:-:S04]  /*48f0*/  SEL R0, RZ, 0x1, P0 ;  /* 0x00000001ff007807 */ /* 0x004fc80000000000 */
[----:B------:R-:W-:Y:S01]  /*4900*/  LOP3.LUT R8, R8, R0, RZ, 0x3c, !PT ;  /* 0x0000000008087212 */ /* 0x000fe200078e3cff */
[----:B------:R-:W-:Y:S06]  /*4910*/  @P3 BRA `(.L_x_94) ;  /* 0xfffffffc002c3947 */ /* 0x000fec000383ffff */
[----:B------:R-:W-:Y:S01]  /*4920*/  ULEA UR5, UR6, UR37, 0x3 ;  /* 0x0000002506057291 */ /* 0x000fe2000f8e18ff */
[----:B------:R-:W-:-:S08]  /*4930*/  SHF.L.U32 R2, R12, 0x1f, RZ ;  /* 0x0000001f0c027819 */ /* 0x000fd000000006ff */
[----:B------:R-:W1:Y:S02]  /*4940*/  SYNCS.PHASECHK.TRANS64 P0, [UR5+0x320], R2 ;  /* 0x00032002ff0075a7 */ /* 0x000e640008001005 */
[----:B-1----:R-:W-:Y:S05]  /*4950*/  @P0 BRA `(.L_x_95) ;  /* 0x0000000000080947 */ /* 0x002fea0003800000 */
[----:B------:R-:W1:Y:S02]  /*4960*/  SYNCS.PHASECHK.TRANS64.TRYWAIT P0, [UR5+0x320], R2 ;  /* 0x00032002ff0075a7 */ /* 0x000e640008001105 */
[----:B-1----:R-:W-:Y:S05]  /*4970*/  @!P0 BRA `(.L_x_96) ;  /* 0x0000005000348947 */ /* 0x002fea0003800000 */
.L_x_95:
[----:B------:R-:W-:-:S04]  /*4980*/  UIADD3 UR4, UPT, UPT, UR6, 0x1, URZ ;  /* 0x0000000106047890 */ /* 0x000fc8000fffe0ff */
[----:B------:R-:W-:-:S04]  /*4990*/  UISETP.NE.AND UP0, UPT, UR4, 0x2, UPT ;  /* 0x000000020400788c */ /* 0x000fc8000bf05270 */
[----:B------:R-:W-:Y:S02]  /*49a0*/  USEL UR7, URZ, 0x1, UP0 ;  /* 0x00000001ff077887 */ /* 0x000fe40008000000 */
[----:B------:R-:W-:-:S04]  /*49b0*/  USEL UR4, UR4, URZ, UP0 ;  /* 0x000000ff04047287 */ /* 0x000fc80008000000 */
[----:B------:R-:W-:Y:S01]  /*49c0*/  ULEA UR4, UR4, UR37, 0x3 ;  /* 0x0000002504047291 */ /* 0x000fe2000f8e18ff */
[----:B-1----:R-:W-:-:S04]  /*49d0*/  LOP3.LUT R2, R12, UR7, RZ, 0x3c, !PT ;  /* 0x000000070c027c12 */ /* 0x002fc8000f8e3cff */
[----:B------:R-:W-:-:S04]  /*49e0*/  SHF.L.U32 R0, R2, 0x1f, RZ ;  /* 0x0000001f02007819 */ /* 0x000fc800000006ff */
[----:B------:R-:W1:Y:S02]  /*49f0*/  SYNCS.PHASECHK.TRANS64 P0, [UR4+0x320], R0 ;  /* 0x00032000ff0075a7 */ /* 0x000e640008001004 */
[----:B-1----:R-:W-:Y:S05]  /*4a00*/  @P0 EXIT ;  /* 0x000000000000094d */ /* 0x002fea0003800000 */
[----:B------:R-:W-:Y:S02]  /*4a10*/  SHF.L.U32 R2, R2, 0x1f, RZ ;  /* 0x0000001f02027819 */ /* 0x000fe400000006ff */
[----:B------:R-:W-:-:S07]  /*4a20*/  MOV R0, UR4 ;  /* 0x0000000400007c02 */ /* 0x000fce0008000f00 */
.L_x_97:
[----:B-1----:R1:W2:Y:S02]  /*4a30*/  SYNCS.PHASECHK.TRANS64.TRYWAIT P0, [R0+URZ+0x320], R2 ;  /* 0x00032002000075a7 */ /* 0x0022a400080011ff */
[----:B--2---:R-:W-:Y:S05]  /*4a40*/  @!P0 NANOSLEEP.SYNCS 0x989680 ;  /* 0x009896800000895d */ /* 0x004fea0003900000 */
[----:B------:R-:W2:Y:S02]  /*4a50*/  @!P0 SYNCS.PHASECHK.TRANS64 P0, [R0+URZ+0x320], R2 ;  /* 0x00032002000085a7 */ /* 0x000ea400080010ff */
[----:B--2---:R-:W-:Y:S05]  /*4a60*/  @P0 EXIT ;  /* 0x000000000000094d */ /* 0x004fea0003800000 */
[----:B------:R-:W-:Y:S05]  /*4a70*/  BRA `(.L_x_97) ;  /* 0xfffffffc00ec7947 */ /* 0x000fea000383ffff */
.L_x_90:
[----:B------:R-:W-:Y:S05]  /*4a80*/  BRA.U UP4, `(.L_x_98) ;  /* 0x0000001104847547 */ /* 0x000fea000b800000 */
[----:B------:R-:W-:Y:S01]  /*4a90*/  UMOV UR6, 0x40 ;  /* 0x0000004000067882 */ /* 0x000fe20000000000 */
[----:B------:R-:W-:Y:S01]  /*4aa0*/  NOP ;  /* 0x0000000000007918 */ /* 0x000fe20000000000 */
[----:B------:R-:W-:Y:S01]  /*4ab0*/  ULEA UR6, UR37, UR6, 0x18 ;  /* 0x0000000625067291 */ /* 0x000fe2000f8ec0ff */
[----:B------:R-:W-:Y:S02]  /*4ac0*/  UMOV UR7, 0x400 ;  /* 0x0000040000077882 */ /* 0x000fe40000000000 */
[----:B------:R-:W-:-:S06]  /*4ad0*/  ULEA UR37, UR37, UR7, 0x18 ;  /* 0x0000000725257291 */ /* 0x000fcc000f8ec0ff */
[----:B------:R-:W1:Y:S02]  /*4ae0*/  LDS.U8 R2, [UR6+0x1c] ;  /* 0x00001c06ff027984 */ /* 0x000e640008000000 */
[----:B-1----:R-:W-:-:S13]  /*4af0*/  ISETP.NE.AND P0, PT, R2, RZ, PT ;  /* 0x000000ff0200720c */ /* 0x002fda0003f05270 */
[----:B------:R-:W-:Y:S05]  /*4b00*/  @P0 BRA `(.L_x_99) ;  /* 0x0000000400080947 */ /* 0x000fea0003800000 */
[----:B------:R-:W-:Y:S02]  /*4b10*/  UISETP.NE.U32.AND UP0, UPT, UR5, 0x1, UPT ;  /* 0x000000010500788c */ /* 0x000fe4000bf05070 */
[----:B------:R-:W-:-:S07]  /*4b20*/  UIADD3 UR8, UPT, UPT, UR6, 0x8, URZ ;  /* 0x0000000806087890 */ /* 0x000fce000fffe0ff */
[----:B------:R-:W-:Y:S05]  /*4b30*/  BRA.U !UP0, `(.L_x_100) ;  /* 0x00000001089c7547 */ /* 0x000fea000b800000 */
[----:B------:R-:W-:Y:S01]  /*4b40*/  ELECT P0, URZ, PT ;  /* 0x0000000000ff782f */ /* 0x000fe20003800000 */
[----:B------:R-:W-:-:S12]  /*4b50*/  BSSY B0, `(.L_x_100) ;  /* 0x0000025000007945 */ /* 0x000fd80003800000 */
[----:B------:R-:W-:Y:S05]  /*4b60*/  @!P0 BRA `(.L_x_101) ;  /* 0x00000000008c8947 */ /* 0x000fea0003800000 */
[----:B------:R-:W-:-:S05]  /*4b70*/  UMOV UR7, 0x10 ;  /* 0x0000001000077882 */ /* 0x000fca0000000000 */
[----:B------:R-:W-:Y:S04]  /*4b80*/  DEPBAR.LE SB1, 0x36 ;  /* 0x00009d800000791a */ /* 0x000fe80000000000 */
[----:B------:R-:W1:Y:S02]  /*4b90*/  UTCATOMSWS.2CTA.FIND_AND_SET.ALIGN UP1, UR7, UR7 ;  /* 0x00000007000775e3 */ /* 0x000e640008220800 */
[----:B-1----:R-:W-:Y:S01]  /*4ba0*/  MOV R10, UR7 ;  /* 0x00000007000a7c02 */ /* 0x002fe20008000f00 */
[----:B------:R-:W-:Y:S06]  /*4bb0*/  BRA.U UP1, `(.L_x_102) ;  /* 0x0000000101187547 */ /* 0x000fec000b800000 */
.L_x_103:
[----:B------:R-:W-:Y:S05]  /*4bc0*/  NANOSLEEP 0x64 ;  /* 0x000000640000795d */ /* 0x000fea0003800000 */
[----:B------:R-:W-:-:S05]  /*4bd0*/  UMOV UR7, 0x10 ;  /* 0x0000001000077882 */ /* 0x000fca0000000000 */
[----:B------:R-:W-:Y:S04]  /*4be0*/  DEPBAR.LE SB1, 0x36 ;  /* 0x00009d800000791a */ /* 0x000fe80000000000 */
[----:B------:R-:W1:Y:S02]  /*4bf0*/  UTCATOMSWS.2CTA.FIND_AND_SET.ALIGN UP1, UR7, UR7 ;  /* 0x00000007000775e3 */ /* 0x000e640008220800 */
[----:B-1----:R-:W-:Y:S01]  /*4c00*/  MOV R10, UR7 ;  /* 0x00000007000a7c02 */ /* 0x002fe20008000f00 */
[----:B------:R-:W-:Y:S05]  /*4c10*/  BRA.U !UP1, `(.L_x_103) ;  /* 0xfffffffd09e87547 */ /* 0x000fea000b83ffff */
.L_x_102:
[----:B------:R-:W1:Y:S01]  /*4c20*/  LDS R5, [UR6+0x10] ;  /* 0x00001006ff057984 */ /* 0x000e620008000800 */
[----:B------:R-:W-:Y:S01]  /*4c30*/  IMAD.U32 R3, RZ, RZ, UR37 ;  /* 0x00000025ff037e24 */ /* 0x000fe2000f8e00ff */
[----:B------:R-:W-:-:S03]  /*4c40*/  MOV R2, UR4 ;  /* 0x0000000400027c02 */ /* 0x000fc60008000f00 */
[----:B------:R-:W-:Y:S01]  /*4c50*/  VIADD R3, R3, 0x3c0 ;  /* 0x000003c003037836 */ /* 0x000fe20000000000 */
[----:B-1----:R-:W-:-:S04]  /*4c60*/  SHF.L.U32 R5, R5, 0x1f, RZ ;  /* 0x0000001f05057819 */ /* 0x002fc800000006ff */
[----:B------:R-:W1:Y:S02]  /*4c70*/  SYNCS.PHASECHK.TRANS64.TRYWAIT P0, [UR6+0x8], R5 ;  /* 0x00000805ff0075a7 */ /* 0x000e640008001106 */
[----:B-1----:R-:W-:Y:S05]  /*4c80*/  @P0 BRA `(.L_x_104) ;  /* 0x0000000000080947 */ /* 0x002fea0003800000 */
[----:B------:R-:W1:Y:S02]  /*4c90*/  SYNCS.PHASECHK.TRANS64.TRYWAIT P0, [UR6+0x8], R5 ;  /* 0x00000805ff0075a7 */ /* 0x000e640008001106 */
[----:B-1----:R-:W-:Y:S05]  /*4ca0*/  @!P0 BRA `(.L_x_105) ;  /* 0x0000004c00808947 */ /* 0x002fea0003800000 */
.L_x_104:
[----:B-1----:R-:W-:Y:S01]  /*4cb0*/  HFMA2 R4, -RZ, RZ, 0, 5.9604644775390625e-08 ;  /* 0x00000001ff047431 */ /* 0x002fe200000001ff */
[----:B------:R-:W-:Y:S01]  /*4cc0*/  UPRMT UR7, UR4, 0x654, UR8 ;  /* 0x0000065404077896 */ /* 0x000fe20008000008 */
[----:B------:R-:W-:Y:S01]  /*4cd0*/  IMAD.MOV.U32 R7, RZ, RZ, 0xffff ;  /* 0x0000ffffff077424 */ /* 0x000fe200078e00ff */
[----:B------:R-:W-:Y:S01]  /*4ce0*/  PRMT R2, R2, 0x654, R3 ;  /* 0x0000065402027816 */ /* 0x000fe20000000003 */
[----:B------:R-:W-:Y:S02]  /*4cf0*/  IMAD.MOV.U32 R5, RZ, RZ, 0x4 ;  /* 0x00000004ff057424 */ /* 0x000fe400078e00ff */
[----:B------:R-:W-:Y:S01]  /*4d00*/  IMAD.SHL.U32 R9, R10, 0x20, RZ ;  /* 0x000000200a097824 */ /* 0x000fe200078e00ff */
[----:B------:R-:W-:Y:S02]  /*4d10*/  MOV R3, UR7 ;  /* 0x0000000700037c02 */ /* 0x000fe40008000f00 */
[-C--:B------:R-:W-:Y:S01]  /*4d20*/  SHF.L.U32 R7, R7, R10.reuse, RZ ;  /* 0x0000000a07077219 */ /* 0x080fe200000006ff */
[----:B------:R1:W-:Y:S01]  /*4d30*/  SYNCS.ARRIVE.TRANS64.RED RZ, [UR7], R5 ;  /* 0x00000005ffff79a7 */ /* 0x0003e20008000407 */
[----:B------:R-:W-:Y:S01]  /*4d40*/  SHF.L.U32 R6, R4, R10, RZ ;  /* 0x0000000a04067219 */ /* 0x000fe200000006ff */
[----:B------:R1:W-:Y:S04]  /*4d50*/  STS [UR37+0x3c0], R9 ;  /* 0x0003c009ff007988 */ /* 0x0003e80008000825 */
[----:B------:R1:W-:Y:S04]  /*4d60*/  STAS [R2.64], R10 ;  /* 0x0000000a02007dbd */ /* 0x0003e8000c0008ff */
[----:B------:R1:W-:Y:S04]  /*4d70*/  ATOMS.OR RZ, [UR6+0x14], R7 ;  /* 0x00001407ffff798c */ /* 0x0003e8000b000006 */
[----:B------:R1:W-:Y:S04]  /*4d80*/  ATOMS.OR RZ, [UR6+0x18], R6 ;  /* 0x00001806ffff798c */ /* 0x0003e8000b000006 */
[----:B------:R1:W-:Y:S02]  /*4d90*/  ATOMS.XOR RZ, [UR6+0x10], R4 ;  /* 0x00001004ffff798c */ /* 0x0003e4000b800006 */
.L_x_101:
[----:B------:R-:W-:Y:S05]  /*4da0*/  BSYNC B0 ;  /* 0x0000000000007941 */ /* 0x000fea0003800000 */
.L_x_100:
[----:B------:R-:W-:Y:S05]  /*4db0*/  BRA.U UP0, `(.L_x_106) ;  /* 0x00000001006c7547 */ /* 0x000fea000b800000 */
[----:B------:R-:W-:-:S03]  /*4dc0*/  UMOV UR7, 0xffffffff ;  /* 0xffffffff00077882 */ /* 0x000fc60000000000 */
[----:B------:R-:W-:Y:S05]  /*4dd0*/  BRA.DIV UR7, `(.L_x_107) ;  /* 0x0000004e074c7947 */ /* 0x000fea000b800000 */
[----:B------:R-:W-:-:S13]  /*4de0*/  ELECT P6, URZ, PT ;  /* 0x0000000000ff782f */ /* 0x000fda00038c0000 */
.L_x_264:
[----:B------:R-:W-:Y:S05]  /*4df0*/  @!P6 BRA `(.L_x_106) ;  /* 0x00000000005ce947 */ /* 0x000fea0003800000 */
[----:B-1----:R-:W1:Y:S02]  /*4e00*/  LDS R3, [UR6+0x10] ;  /* 0x00001006ff037984 */ /* 0x002e640008000800 */
[----:B-1----:R-:W-:-:S04]  /*4e10*/  SHF.L.U32 R3, R3, 0x1f, RZ ;  /* 0x0000001f03037819 */ /* 0x002fc800000006ff */
[----:B------:R-:W1:Y:S02]  /*4e20*/  SYNCS.PHASECHK.TRANS64.TRYWAIT P0, [UR6+0x8], R3 ;  /* 0x00000803ff0075a7 */ /* 0x000e640008001106 */
[----:B-1----:R-:W-:Y:S05]  /*4e30*/  @P0 BRA `(.L_x_108) ;  /* 0x0000000000080947 */ /* 0x002fea0003800000 */
[----:B------:R-:W1:Y:S02]  /*4e40*/  SYNCS.PHASECHK.TRANS64.TRYWAIT P0, [UR6+0x8], R3 ;  /* 0x00000803ff0075a7 */ /* 0x000e640008001106 */
[----:B-1----:R-:W-:Y:S05]  /*4e50*/  @!P0 BRA `(.L_x_109) ;  /* 0x0000004c004c8947 */ /* 0x002fea0003800000 */
.L_x_108:
[----:B------:R-:W2:Y:S01]  /*4e60*/  LDS R5, [UR37+0x3c0] ;  /* 0x0003c025ff057984 */ /* 0x000ea20008000800 */
[----:B-1----:R-:W-:Y:S02]  /*4e70*/  HFMA2 R2, -RZ, RZ, 0, 5.9604644775390625e-08 ;  /* 0x00000001ff027431 */ /* 0x002fe400000001ff */
[----:B------:R-:W-:Y:S01]  /*4e80*/  IMAD.MOV.U32 R3, RZ, RZ, 0xffff ;  /* 0x0000ffffff037424 */ /* 0x000fe200078e00ff */
[----:B------:R-:W-:Y:S01]  /*4e90*/  UPRMT UR7, UR4, 0x654, UR8 ;  /* 0x0000065404077896 */ /* 0x000fe20008000008 */
[----:B--2---:R-:W-:-:S03]  /*4ea0*/  IMAD.SHL.U32 R4, R5, 0x20, RZ ;  /* 0x0000002005047824 */ /* 0x004fc600078e00ff */
[-C--:B------:R-:W-:Y:S02]  /*4eb0*/  SHF.L.U32 R3, R3, R5.reuse, RZ ;  /* 0x0000000503037219 */ /* 0x080fe400000006ff */
[----:B------:R-:W-:Y:S01]  /*4ec0*/  SHF.L.U32 R5, R2, R5, RZ ;  /* 0x0000000502057219 */ /* 0x000fe200000006ff */
[----:B------:R2:W-:Y:S04]  /*4ed0*/  STS [UR37+0x3c0], R4 ;  /* 0x0003c004ff007988 */ /* 0x0005e80008000825 */
[----:B------:R2:W-:Y:S04]  /*4ee0*/  ATOMS.OR RZ, [UR6+0x14], R3 ;  /* 0x00001403ffff798c */ /* 0x0005e8000b000006 */
[----:B------:R2:W-:Y:S01]  /*4ef0*/  ATOMS.OR RZ, [UR6+0x18], R5 ;  /* 0x00001805ffff798c */ /* 0x0005e2000b000006 */
[----:B------:R-:W-:Y:S03]  /*4f00*/  SYNCS.ARRIVE.TRANS64.RED.A1T0 RZ, [UR7], RZ ;  /* 0x000000ffffff79a7 */ /* 0x000fe60008100407 */
[----:B------:R2:W-:Y:S01]  /*4f10*/  ATOMS.XOR RZ, [UR6+0x10], R2 ;  /* 0x00001002ffff798c */ /* 0x0005e2000b800006 */
[----:B------:R-:W-:Y:S05]  /*4f20*/  BRA `(.L_x_106) ;  /* 0x0000000000107947 */ /* 0x000fea0003800000 */
.L_x_99:
[----:B------:R-:W-:-:S05]  /*4f30*/  MOV R2, 0xffffffff ;  /* 0xffffffff00027802 */ /* 0x000fca0000000f00 */
[----:B------:R1:W-:Y:S02]  /*4f40*/  STS [UR37+0x3c0], R2 ;  /* 0x0003c002ff007988 */ /* 0x0003e40008000825 */
[----:B-1----:R-:W-:Y:S02]  /*4f50*/  MOV R2, 0x4f70 ;  /* 0x00004f7000027802 */ /* 0x002fe40000000f00 */
[----:B-----5:R-:W-:Y:S05]  /*4f60*/  CALL.REL.NOINC `($__internal_1_$__cuda_sm10x_tcgen05_guardrail_trap_phase_invalid_during_alloc) ;  /* 0x0000005000687944 */ /* 0x020fea0003c00000 */
.L_x_106:
[----:B------:R-:W-:Y:S05]  /*4f70*/  WARPSYNC.ALL ;  /* 0x0000000000007948 */ /* 0x000fea0003800000 */
[----:B------:R-:W3:Y:S01]  /*4f80*/  S2UR UR8, SR_CgaCtaId ;  /* 0x00000000000879c3 */ /* 0x000ee20000008800 */
[----:B------:R-:W-:Y:S01]  /*4f90*/  UMOV UR6, 0x400 ;  /* 0x0000040000067882 */ /* 0x000fe20000000000 */
[----:B------:R-:W-:-:S06]  /*4fa0*/  NOP ;  /* 0x0000000000007918 */ /* 0x000fcc0000000000 */
[----:B------:R-:W-:Y:S06]  /*4fb0*/  BAR.ARV 0x6, 0xa0 ;  /* 0x0182800000007b1d */ /* 0x000fec0000002000 */
[----:B------:R-:W-:Y:S01]  /*4fc0*/  LOP3.LUT R0, R0, 0xffff, RZ, 0xc0, !PT ;  /* 0x0000ffff00007812 */ /* 0x000fe200078ec0ff */
[----:B-1----:R-:W-:Y:S01]  /*4fd0*/  IMAD.MOV.U32 R9, RZ, RZ, 0x1 ;  /* 0x00000001ff097424 */ /* 0x002fe200078e00ff */
[----:B------:R-:W-:Y:S01]  /*4fe0*/  LOP3.LUT R8, R8, 0xffff, RZ, 0xc0, !PT ;  /* 0x0000ffff08087812 */ /* 0x000fe200078ec0ff */
[----:B------:R-:W-:Y:S01]  /*4ff0*/  UMOV UR22, URZ ;  /* 0x000000ff00167c82 */ /* 0x000fe20008000000 */
[----:B------:R-:W-:Y:S01]  /*5000*/  R2UR UR12, R0 ;  /* 0x00000000000c72ca */ /* 0x000fe200000e0000 */
[----:B------:R-:W-:Y:S01]  /*5010*/  UMOV UR21, URZ ;  /* 0x000000ff00157c82 */ /* 0x000fe20008000000 */
[----:B------:R-:W-:Y:S01]  /*5020*/  R2UR UR13, R8 ;  /* 0x00000000080d72ca */ /* 0x000fe200000e0000 */
[----:B------:R-:W-:Y:S01]  /*5030*/  IMAD.MOV.U32 R8, RZ, RZ, RZ ;  /* 0x000000ffff087224 */ /* 0x000fe200078e00ff */
[----:B------:R-:W-:-:S02]  /*5040*/  UISETP.NE.AND UP2, UPT, UR5, URZ, UPT ;  /* 0x000000ff0500728c */ /* 0x000fc4000bf45270 */
[----:B---3--:R-:W-:Y:S01]  /*5050*/  ULEA UR8, UR8, UR6, 0x18 ;  /* 0x0000000608087291 */ /* 0x008fe2000f8ec0ff */
[----:B------:R-:W1:Y:S03]  /*5060*/  LDCU UR6, c[0x0][0x38c] ;  /* 0x00007180ff0677ac */ /* 0x000e660008000800 */
[----:B------:R-:W-:Y:S02]  /*5070*/  UIADD3 UR14, UPT, UPT, UR8, 0x4600, URZ ;  /* 0x00004600080e7890 */ /* 0x000fe4000fffe0ff */
[----:B------:R-:W-:-:S03]  /*5080*/  UIADD3 UR15, UPT, UPT, UR8, 0x32600, URZ ;  /* 0x00032600080f7890 */ /* 0x000fc6000fffe0ff */
[----:B--2---:R-:W2:Y:S01]  /*5090*/  LDS R2, [UR8+0x3c0] ;  /* 0x0003c008ff027984 */ /* 0x004ea20008000800 */
[----:B------:R-:W-:Y:S02]  /*50a0*/  USHF.R.U32.HI UR14, URZ, 0x4, UR14 ;  /* 0x00000004ff0e7899 */ /* 0x000fe4000801160e */
[----:B------:R-:W-:Y:S02]  /*50b0*/  USHF.R.U32.HI UR15, URZ, 0x4, UR15 ;  /* 0x00000004ff0f7899 */ /* 0x000fe4000801160f */
[----:B------:R-:W-:Y:S02]  /*50c0*/  ULOP3.LUT UR14, UR14, 0x3fff, URZ, 0xc0, !UPT ;  /* 0x00003fff0e0e7892 */ /* 0x000fe4000f8ec0ff */
[----:B------:R-:W-:Y:S02]  /*50d0*/  ULOP3.LUT UR15, UR15, 0x3fff, URZ, 0xc0, !UPT ;  /* 0x00003fff0f0f7892 */ /* 0x000fe4000f8ec0ff */
[----:B------:R-:W-:Y:S02]  /*50e0*/  ULOP3.LUT UR14, UR14, 0x10000, URZ, 0xfc, !UPT ;  /* 0x000100000e0e7892 */ /* 0x000fe4000f8efcff */
[----:B-1----:R-:W-:-:S02]  /*50f0*/  UIADD3 UR6, UPT, UPT, UR6, 0xf, URZ ;  /* 0x0000000f06067890 */ /* 0x002fc4000fffe0ff */
[----:B------:R-:W-:Y:S02]  /*5100*/  ULOP3.LUT UR15, UR15, 0x10000, URZ, 0xfc, !UPT ;  /* 0x000100000f0f7892 */ /* 0x000fe4000f8efcff */
[----:B------:R-:W-:Y:S01]  /*5110*/  USHF.R.S32.HI UR7, URZ, 0x1f, UR6 ;  /* 0x0000001fff077899 */ /* 0x000fe20008011406 */
[----:B------:R-:W-:Y:S01]  /*5120*/  UMOV UR20, URZ ;  /* 0x000000ff00147c82 */ /* 0x000fe20008000000 */
[----:B------:R-:W-:Y:S02]  /*5130*/  UMOV UR26, 0x0 ;  /* 0x00000000001a7882 */ /* 0x000fe40000000000 */
[----:B------:R-:W-:Y:S01]  /*5140*/  ULEA.HI UR7, UR7, UR6, URZ, 0x4 ;  /* 0x0000000607077291 */ /* 0x000fe2000f8f20ff */
[----:B------:R-:W-:-:S03]  /*5150*/  UMOV UR27, 0x10080490 ;  /* 0x10080490001b7882 */ /* 0x000fc60000000000 */
[----:B------:R-:W-:-:S04]  /*5160*/  USHF.R.S32.HI UR7, URZ, 0x4, UR7 ;  /* 0x00000004ff077899 */ /* 0x000fc80008011407 */
[----:B------:R-:W-:-:S04]  /*5170*/  UISETP.LT.AND UP0, UPT, UR7, 0x1, UPT ;  /* 0x000000010700788c */ /* 0x000fc8000bf01270 */
[----:B------:R-:W-:Y:S01]  /*5180*/  USEL UR23, UR7, 0x1, !UP0 ;  /* 0x0000000107177887 */ /* 0x000fe2000c000000 */
[----:B--2---:R-:W-:Y:S02]  /*5190*/  R2UR UR24, R2 ;  /* 0x00000000021872ca */ /* 0x004fe400000e0000 */
[----:B------:R-:W-:-:S13]  /*51a0*/  CS2R R2, SRZ ;  /* 0x0000000000027805 */ /* 0x000fda000001ff00 */
.L_x_117:
[C---:B------:R-:W-:Y:S02]  /*51b0*/  LEA R0, R8.reuse, UR8, 0x3 ;  /* 0x0000000808007c11 */ /* 0x040fe4000f8e18ff */
[----:B------:R-:W-:Y:S02]  /*51c0*/  SHF.L.U32 R4, R3, 0x1f, RZ ;  /* 0x0000001f03047819 */ /* 0x000fe400000006ff */
[----:B------:R-:W-:Y:S02]  /*51d0*/  LEA R5, R8, UR8, 0x4 ;  /* 0x0000000808057c11 */ /* 0x000fe4000f8e20ff */
[----:B------:R-:W1:Y:S02]  /*51e0*/  SYNCS.PHASECHK.TRANS64.TRYWAIT P0, [R0+URZ+0x310], R4 ;  /* 0x00031004000075a7 */ /* 0x000e6400080011ff */
[----:B-1-34-:R-:W-:Y:S05]  /*51f0*/  @!P0 BRA `(.L_x_110) ;  /* 0x00000048007c8947 */ /* 0x01afea0003800000 */
.L_x_265:
[----:B-1----:R-:W1:Y:S01]  /*5200*/  LDS.128 R4, [R5+0x3a0] ;  /* 0x0003a00005047984 */ /* 0x002e620000000c00 */
[----:B------:R-:W-:Y:S02]  /*5210*/  VIADD R0, R0, 0x320 ;  /* 0x0000032000007836 */ /* 0x000fe40000000000 */
[----:B------:R-:W-:Y:S01]  /*5220*/  VIADD R8, R8, 0x1 ;  /* 0x0000000108087836 */ /* 0x000fe20000000000 */
[----:B------:R-:W-:Y:S01]  /*5230*/  @!PT LDS RZ, [RZ] ;  /* 0x00000000fffff984 */ /* 0x000fe20000000800 */
[----:B------:R-:W-:Y:S01]  /*5240*/  @!PT LDS RZ, [RZ] ;  /* 0x00000000fffff984 */ /* 0x000fe20000000800 */
[----:B------:R-:W-:Y:S01]  /*5250*/  @!PT LDS RZ, [RZ] ;  /* 0x00000000fffff984 */ /* 0x000fe20000000800 */
[----:B------:R-:W-:Y:S01]  /*5260*/  @!PT LDS RZ, [RZ] ;  /* 0x00000000fffff984 */ /* 0x000fe20000000800 */
[----:B------:R2:W-:Y:S06]  /*5270*/  MEMBAR.ALL.CTA ;  /* 0x0000000000007992 */ /* 0x0005ec0000008000 */
[----:B--2---:R-:W2:Y:S01]  /*5280*/  FENCE.VIEW.ASYNC.S ;  /* 0x00000000000073c6 */ /* 0x004ea20000000000 */
[----:B------:R-:W-:-:S04]  /*5290*/  PRMT R0, RZ, 0x654, R0 ;  /* 0x00000654ff007816 */ /* 0x000fc80000000000 */
[----:B--2---:R2:W-:Y:S01]  /*52a0*/  SYNCS.ARRIVE.TRANS64.RED.A1T0 RZ, [R0+URZ], RZ ;  /* 0x000000ff00ff79a7 */ /* 0x0045e200081004ff */
[----:B-1----:R-:W-:Y:S01]  /*52b0*/  LOP3.LUT P1, RZ, R6, 0x1, RZ, 0xc0, !PT ;  /* 0x0000000106ff7812 */ /* 0x002fe2000782c0ff */
[----:B--2---:R-:W-:-:S12]  /*52c0*/  BRA.U UP2, `(.L_x_111) ;  /* 0x0000000102cc7547 */ /* 0x004fd8000b800000 */
[----:B------:R-:W1:Y:S01]  /*52d0*/  LDCU UR6, c[0x0][0x38c] ;  /* 0x00007180ff0677ac */ /* 0x000e620008000800 */
[----:B------:R-:W-:Y:S02]  /*52e0*/  PLOP3.LUT P2, PT, PT, PT, PT, 0x80, 0x8 ;  /* 0x000000000008781c */ /* 0x000fe40003f4f070 */
[----:B------:R-:W-:Y:S01]  /*52f0*/  SHF.L.U32 R4, R9, 0x1f, RZ ;  /* 0x0000001f09047819 */ /* 0x000fe200000006ff */
[----:B------:R-:W-:Y:S02]  /*5300*/  ULEA UR11, UR22, UR8, 0x3 ;  /* 0x00000008160b7291 */ /* 0x000fe4000f8e18ff */
[----:B-1----:R-:W-:-:S06]  /*5310*/  UISETP.GE.AND UP0, UPT, UR6, 0x1, UPT ;  /* 0x000000010600788c */ /* 0x002fcc000bf06270 */
[----:B------:R-:W-:-:S05]  /*5320*/  PLOP3.LUT P0, PT, PT, PT, UP0, 0x80, 0x8 ;  /* 0x000000000008781c */ /* 0x000fca0003f0f008 */
[----:B------:R-:W-:-:S08]  /*5330*/  @UP0 ULEA UR6, UR21, UR8, 0x3 ;  /* 0x0000000815060291 */ /* 0x000fd0000f8e18ff */
[----:B------:R-:W-:-:S04]  /*5340*/  @P0 SHF.L.U32 R0, R2, 0x1f, RZ ;  /* 0x0000001f02000819 */ /* 0x000fc800000006ff */
[----:B------:R1:W2:Y:S01]  /*5350*/  @P0 SYNCS.PHASECHK.TRANS64.TRYWAIT P2, [UR6], R0 ;  /* 0x00000000ff0005a7 */ /* 0x0002a20008041106 */
[----:B------:R-:W3:Y:S02]  /*5360*/  SYNCS.PHASECHK.TRANS64.TRYWAIT P0, [UR11+0x350], R4 ;  /* 0x00035004ff0075a7 */ /* 0x000ee4000800110b */
[----:B-123--:R-:W-:Y:S05]  /*5370*/  @!P0 BRA `(.L_x_112) ;  /* 0x0000004800308947 */ /* 0x00efea0003800000 */
.L_x_267:
[----:B------:R-:W-:Y:S01]  /*5380*/  UMOV UR19, UR20 ;  /* 0x0000001400137c82 */ /* 0x000fe20008000000 */
[----:B------:R-:W-:Y:S05]  /*5390*/  BRA.U !UP0, `(.L_x_113) ;  /* 0x0000000108887547 */ /* 0x000fea000b800000 */
[----:B------:R-:W-:Y:S02]  /*53a0*/  UIADD3 UR19, UPT, UPT, UR23, UR20, URZ ;  /* 0x0000001417137290 */ /* 0x000fe4000fffe0ff */
[----:B------:R-:W-:Y:S02]  /*53b0*/  ULEA UR10, UR22, UR24, 0x5 ;  /* 0x00000018160a7291 */ /* 0x000fe4000f8e28ff */
[----:B------:R-:W-:Y:S01]  /*53c0*/  UPLOP3.LUT UP3, UPT, UPT, UPT, UPT, 0x40, 0x4 ;  /* 0x000000000004789c */ /* 0x000fe20003f6e870 */
[----:B------:R-:W-:Y:S01]  /*53d0*/  UMOV UR18, UR7 ;  /* 0x0000000700127c82 */ /* 0x000fe20008000000 */
[----:B------:R-:W-:-:S09]  /*53e0*/  UMOV UR17, UR21 ;  /* 0x0000001500117c82 */ /* 0x000fd20008000000 */
.L_x_116:
[----:B--2---:R-:W-:Y:S01]  /*53f0*/  ULEA UR9, UR17, UR8, 0x3 ;  /* 0x0000000811097291 */ /* 0x004fe2000f8e18ff */
[----:B---3--:R-:W-:Y:S11]  /*5400*/  @P2 BRA `(.L_x_114) ;  /* 0x00000000000c2947 */ /* 0x008ff60003800000 */
[----:B-1----:R-:W-:Y:S04]  /*5410*/  SHF.L.U32 R4, R2, 0x1f, RZ ;  /* 0x0000001f02047819 */ /* 0x002fe800000006ff */
[----:B------:R-:W1:Y:S02]  /*5420*/  SYNCS.PHASECHK.TRANS64.TRYWAIT P0, [UR9], R4 ;  /* 0x00000004ff0075a7 */ /* 0x000e640008001109 */
[----:B-1----:R-:W-:Y:S05]  /*5430*/  @!P0 BRA `(.L_x_115) ;  /* 0x0000004800188947 */ /* 0x002fea0003800000 */
.L_x_114:
[----:B------:R-:W-:Y:S01]  /*5440*/  UISETP.NE.AND UP0, UPT, UR18, 0x1, UPT ;  /* 0x000000011200788c */ /* 0x000fe2000bf05270 */
[----:B------:R-:W-:Y:S01]  /*5450*/  PLOP3.LUT P2, PT, PT, PT, PT, 0x80, 0x8 ;  /* 0x000000000008781c */ /* 0x000fe20003f4f070 */
[----:B------:R-:W-:Y:S02]  /*5460*/  UIADD3 UR21, UPT, UPT, UR17, 0x1, URZ ;  /* 0x0000000111157890 */ /* 0x000fe4000fffe0ff */
[----:B------:R-:W-:Y:S02]  /*5470*/  ULEA UR28, UR17, UR15, 0x5 ;  /* 0x0000000f111c7291 */ /* 0x000fe4000f8e28ff */
[----:B------:R-:W-:Y:S01]  /*5480*/  UISETP.NE.AND UP1, UPT, UR21, 0x2e, UPT ;  /* 0x0000002e1500788c */ /* 0x000fe2000bf25270 */
[----:B------:R-:W-:Y:S01]  /*5490*/  PLOP3.LUT P0, PT, PT, PT, UP0, 0x80, 0x8 ;  /* 0x000000000008781c */ /* 0x000fe20003f0f008 */
[----:B------:R-:W-:Y:S02]  /*54a0*/  ULEA UR30, UR17, UR14, 0x8 ;  /* 0x0000000e111e7291 */ /* 0x000fe4000f8e40ff */
[----:B------:R-:W-:Y:S02]  /*54b0*/  USEL UR16, URZ, 0x1, UP1 ;  /* 0x00000001ff107887 */ /* 0x000fe40008800000 */
[----:B------:R-:W-:Y:S02]  /*54c0*/  USEL UR21, UR21, URZ, UP1 ;  /* 0x000000ff15157287 */ /* 0x000fe40008800000 */
[----:B------:R-:W-:Y:S02]  /*54d0*/  UIADD3 UR9, UPT, UPT, UR9, 0x170, URZ ;  /* 0x0000017009097890 */ /* 0x000fe4000fffe0ff */
[----:B------:R-:W-:Y:S01]  /*54e0*/  @UP0 ULEA UR6, UR21, UR8, 0x3 ;  /* 0x0000000815060291 */ /* 0x000fe2000f8e18ff */
[----:B------:R-:W-:Y:S01]  /*54f0*/  LOP3.LUT R2, R2, UR16, RZ, 0x3c, !PT ;  /* 0x0000001002027c12 */ /* 0x000fe2000f8e3cff */
[----:B------:R-:W-:Y:S01]  /*5500*/  UMOV UR29, 0xc0004010 ;  /* 0xc0004010001d7882 */ /* 0x000fe20000000000 */
[----:B------:R-:W-:Y:S01]  /*5510*/  UMOV UR31, 0xc0004010 ;  /* 0xc0004010001f7882 */ /* 0x000fe20000000000 */
[----:B------:R-:W-:Y:S01]  /*5520*/  UIADD3 UR20, UPT, UPT, UR20, 0x1, URZ ;  /* 0x0000000114147890 */ /* 0x000fe2000fffe0ff */
[----:B-1----:R-:W-:Y:S01]  /*5530*/  @P0 SHF.L.U32 R0, R2, 0x1f, RZ ;  /* 0x0000001f02000819 */ /* 0x002fe200000006ff */
[----:B------:R-:W-:Y:S02]  /*5540*/  UIADD3 UR18, UPT, UPT, UR18, -0x1, URZ ;  /* 0xffffffff12127890 */ /* 0x000fe4000fffe0ff */
[----:B------:R-:W-:Y:S01]  /*5550*/  UISETP.NE.AND UP0, UPT, UR20, UR19, UPT ;  /* 0x000000131400728c */ /* 0x000fe2000bf05270 */
[----:B------:R2:W3:Y:S01]  /*5560*/  @P0 SYNCS.PHASECHK.TRANS64.TRYWAIT P2, [UR6], R0 ;  /* 0x00000000ff0005a7 */ /* 0x0004e20008041106 */
[----:B------:R2:W-:Y:S01]  /*5570*/  UTCHMMA.2CTA gdesc[UR30], gdesc[UR28], tmem[UR10], tmem[UR26], idesc[UR27], UP3 ;  /* 0x00ff1a1c1e0075ea */ /* 0x0005e20009a0000a */
[----:B------:R-:W-:Y:S01]  /*5580*/  UPLOP3.LUT UP3, UPT, UPT, UPT, UPT, 0x80, 0x8 ;  /* 0x000000000008789c */ /* 0x000fe20003f6f070 */
[----:B------:R2:W-:Y:S01]  /*5590*/  UTCBAR.2CTA.MULTICAST [UR9], URZ, UR13 ;  /* 0x000000ff090073e9 */ /* 0x0005e2000820080d */
[----:B------:R-:W-:Y:S04]  /*55a0*/  UMOV UR17, UR21 ;  /* 0x0000001500117c82 */ /* 0x000fe80008000000 */
[----:B------:R-:W-:Y:S05]  /*55b0*/  BRA.U UP0, `(.L_x_116) ;  /* 0xfffffffd008c7547 */ /* 0x000fea000b83ffff */
.L_x_113:
[----:B------:R-:W-:Y:S01]  /*55c0*/  UIADD3 UR11, UPT, UPT, UR11, 0x330, URZ ;  /* 0x000003300b0b7890 */ /* 0x000fe2000fffe0ff */
[----:B------:R-:W-:-:S08]  /*55d0*/  UMOV UR20, UR19 ;  /* 0x0000001300147c82 */ /* 0x000fd00008000000 */
[----:B------:R4:W-:Y:S01]  /*55e0*/  UTCBAR.2CTA.MULTICAST [UR11], URZ, UR12 ;  /* 0x000000ff0b0073e9 */ /* 0x0009e2000820080c */
[----:B------:R-:W-:Y:S02]  /*55f0*/  NOP ;  /* 0x0000000000007918 */ /* 0x000fe40000000000 */
.L_x_111:
[----:B------:R-:W-:Y:S01]  /*5600*/  UIADD3 UR22, UPT, UPT, UR22, 0x1, URZ ;  /* 0x0000000116167890 */ /* 0x000fe2000fffe0ff */
[----:B------:R-:W-:-:S03]  /*5610*/  ISETP.NE.AND P0, PT, R8, 0x2, PT ;  /* 0x000000020800780c */ /* 0x000fc60003f05270 */
[----:B------:R-:W-:Y:S01]  /*5620*/  UISETP.NE.AND UP0, UPT, UR22, 0x4, UPT ;  /* 0x000000041600788c */ /* 0x000fe2000bf05270 */
[----:B-12---:R-:W-:Y:S02]  /*5630*/  SEL R0, RZ, 0x1, P0 ;  /* 0x00000001ff007807 */ /* 0x006fe40000000000 */
[----:B------:R-:W-:Y:S01]  /*5640*/  SEL R8, R8, RZ, P0 ;  /* 0x000000ff08087207 */ /* 0x000fe20000000000 */
[----:B------:R-:W-:Y:S01]  /*5650*/  USEL UR6, URZ, 0x1, UP0 ;  /* 0x00000001ff067887 */ /* 0x000fe20008000000 */
[----:B------:R-:W-:Y:S01]  /*5660*/  LOP3.LUT R3, R3, R0, RZ, 0x3c, !PT ;  /* 0x0000000003037212 */ /* 0x000fe200078e3cff */
[----:B------:R-:W-:-:S04]  /*5670*/  USEL UR22, UR22, URZ, UP0 ;  /* 0x000000ff16167287 */ /* 0x000fc80008000000 */
[----:B------:R-:W-:Y:S01]  /*5680*/  LOP3.LUT R9, R9, UR6, RZ, 0x3c, !PT ;  /* 0x0000000609097c12 */ /* 0x000fe2000f8e3cff */
[----:B------:R-:W-:Y:S07]  /*5690*/  @P1 BRA `(.L_x_117) ;  /* 0xfffffff800c41947 */ /* 0x000fee000383ffff */
[----:B------:R-:W1:Y:S01]  /*56a0*/  S2UR UR6, SR_CgaCtaId ;  /* 0x00000000000679c3 */ /* 0x000e620000008800 */
[----:B------:R-:W-:Y:S01]  /*56b0*/  ELECT P0, URZ, PT ;  /* 0x0000000000ff782f */ /* 0x000fe20003800000 */
[----:B------:R-:W-:Y:S01]  /*56c0*/  HFMA2 R0, -RZ, RZ, 0, 5.9604644775390625e-08 ;  /* 0x00000001ff007431 */ /* 0x000fe200000001ff */
[----:B------:R-:W-:-:S05]  /*56d0*/  UMOV UR7, 0x40 ;  /* 0x0000004000077882 */ /* 0x000fca0000000000 */
[----:B------:R-:W-:Y:S01]  /*56e0*/  UVIRTCOUNT.DEALLOC.SMPOOL 0x80 ;  /* 0x000000800000784c */ /* 0x000fe20000000000 */
[----:B------:R-:W-:Y:S02]  /*56f0*/  UISETP.NE.AND UP0, UPT, UR5, URZ, UPT ;  /* 0x000000ff0500728c */ /* 0x000fe4000bf05270 */
[----:B-1----:R-:W-:-:S09]  /*5700*/  ULEA UR6, UR6, UR7, 0x18 ;  /* 0x0000000706067291 */ /* 0x002fd2000f8ec0ff */
[----:B------:R1:W-:Y:S01]  /*5710*/  @P0 STS.U8 [UR6+0x1c], R0 ;  /* 0x00001c00ff000988 */ /* 0x0003e20008000006 */
[----:B------:R-:W-:Y:S05]  /*5720*/  BRA.U UP0, `(.L_x_118) ;  /* 0x0000000100a07547 */ /* 0x000fea000b800000 */
[----:B------:R-:W-:Y:S01]  /*5730*/  UIADD3 UR5, UPT, UPT, UR8, 0x350, URZ ;  /* 0x0000035008057890 */ /* 0x000fe2000fffe0ff */
[----:B------:R-:W-:-:S03]  /*5740*/  SHF.L.U32 R2, R9, 0x1f, RZ ;  /* 0x0000001f09027819 */ /* 0x000fc600000006ff */
[----:B------:R-:W-:-:S09]  /*5750*/  ULEA UR7, UR22, UR5, 0x3 ;  /* 0x0000000516077291 */ /* 0x000fd2000f8e18ff */
[----:B------:R-:W2:Y:S02]  /*5760*/  SYNCS.PHASECHK.TRANS64.TRYWAIT P0, [UR7], R2 ;  /* 0x00000002ff0075a7 */ /* 0x000ea40008001107 */
[----:B--2---:R-:W-:Y:S05]  /*5770*/  @!P0 BRA `(.L_x_119) ;  /* 0x0000004400608947 */ /* 0x004fea0003800000 */
.L_x_270:
        /* <DEDUP_REMOVED lines=9> */
.L_x_272:
        /* <DEDUP_REMOVED lines=9> */
.L_x_274:
[----:B------:R-:W-:-:S04]  /*58a0*/  UIADD3 UR9, UPT, UPT, UR9, 0x1, URZ ;  /* 0x0000000109097890 */ /* 0x000fc8000fffe0ff */
[----:B------:R-:W-:-:S04]  /*58b0*/  UISETP.NE.AND UP1, UPT, UR9, 0x4, UPT ;  /* 0x000000040900788c */ /* 0x000fc8000bf25270 */
[----:B------:R-:W-:Y:S02]  /*58c0*/  USEL UR7, URZ, 0x1, UP1 ;  /* 0x00000001ff077887 */ /* 0x000fe40008800000 */
[----:B------:R-:W-:-:S04]  /*58d0*/  USEL UR9, UR9, URZ, UP1 ;  /* 0x000000ff09097287 */ /* 0x000fc80008800000 */
[----:B------:R-:W-:Y:S01]  /*58e0*/  ULEA UR9, UR9, UR5, 0x3 ;  /* 0x0000000509097291 */ /* 0x000fe2000f8e18ff */
[----:B------:R-:W-:-:S04]  /*58f0*/  LOP3.LUT R2, R2, UR7, RZ, 0x3c, !PT ;  /* 0x0000000702027c12 */ /* 0x000fc8000f8e3cff */
[----:B------:R-:W-:Y:S01]  /*5900*/  SHF.L.U32 R2, R2, 0x1f, RZ ;  /* 0x0000001f02027819 */ /* 0x000fe200000006ff */
[----:B-1----:R-:W-:-:S04]  /*5910*/  IMAD.U32 R0, RZ, RZ, UR9 ;  /* 0x00000009ff007e24 */ /* 0x002fc8000f8e00ff */
[----:B------:R1:W2:Y:S03]  /*5920*/  SYNCS.PHASECHK.TRANS64.TRYWAIT P0, [R0+URZ], R2 ;  /* 0x00000002000075a7 */ /* 0x0002a600080011ff */
[----:B--2---:R-:W-:Y:S05]  /*5930*/  @!P0 NANOSLEEP.SYNCS 0x989680 ;  /* 0x009896800000895d */ /* 0x004fea0003900000 */
[----:B------:R-:W2:Y:S02]  /*5940*/  @!P0 SYNCS.PHASECHK.TRANS64 P0, [R0+URZ], R2 ;  /* 0x00000002000085a7 */ /* 0x000ea400080010ff */
[----:B--2---:R-:W-:Y:S05]  /*5950*/  @P0 BRA `(.L_x_122) ;  /* 0x0000000000200947 */ /* 0x004fea0003800000 */
.L_x_123:
[----:B--2---:R2:W1:Y:S02]  /*5960*/  SYNCS.PHASECHK.TRANS64.TRYWAIT P0, [R0+URZ], R2 ;  /* 0x00000002000075a7 */ /* 0x00446400080011ff */
[----:B-1----:R-:W-:Y:S05]  /*5970*/  @!P0 NANOSLEEP.SYNCS 0x989680 ;  /* 0x009896800000895d */ /* 0x002fea0003900000 */
[----:B------:R-:W1:Y:S02]  /*5980*/  @!P0 SYNCS.PHASECHK.TRANS64 P0, [R0+URZ], R2 ;  /* 0x00000002000085a7 */ /* 0x000e6400080010ff */
[----:B-1----:R-:W-:Y:S05]  /*5990*/  @!P0 BRA `(.L_x_123) ;  /* 0xfffffffc00f08947 */ /* 0x002fea000383ffff */
[----:B------:R-:W-:Y:S05]  /*59a0*/  BRA `(.L_x_122) ;  /* 0x00000000000c7947 */ /* 0x000fea0003800000 */
.L_x_118:
[----:B------:R-:W-:-:S04]  /*59b0*/  UIADD3 UR5, UPT, UPT, UR8, 0x390, URZ ;  /* 0x0000039008057890 */ /* 0x000fc8000fffe0ff */
[----:B------:R-:W-:-:S09]  /*59c0*/  UPRMT UR5, UR4, 0x654, UR5 ;  /* 0x0000065404057896 */ /* 0x000fd20008000005 */
[----:B------:R-:W-:Y:S03]  /*59d0*/  SYNCS.ARRIVE.TRANS64.RED.A1T0 RZ, [UR5], RZ ;  /* 0x000000ffffff79a7 */ /* 0x000fe60008100405 */
.L_x_122:
[----:B-12---:R-:W-:Y:S01]  /*59e0*/  SHF.L.U32 R2, RZ, 0x1f, RZ ;  /* 0x0000001fff027819 */ /* 0x006fe200000006ff */
[----:B------:R-:W-:Y:S01]  /*59f0*/  UIADD3 UR5, UPT, UPT, UR8, 0x390, URZ ;  /* 0x0000039008057890 */ /* 0x000fe2000fffe0ff */
[----:B------:R-:W-:Y:S02]  /*5a00*/  PLOP3.LUT P0, PT, PT, PT, UP0, 0x80, 0x8 ;  /* 0x000000000008781c */ /* 0x000fe40003f0f008 */
[----:B------:R-:W1:Y:S02]  /*5a10*/  SYNCS.PHASECHK.TRANS64.TRYWAIT P1, [UR8+0x390], R2 ;  /* 0x00039002ff0075a7 */ /* 0x000e640008021108 */
[----:B-1----:R-:W-:Y:S09]  /*5a20*/  @!P1 BRA `(.L_x_124) ;  /* 0x0000004000fc9947 */ /* 0x002ff20003800000 */
.L_x_276:
[----:B------:R-:W-:Y:S01]  /*5a30*/  @!UP0 UPRMT UR5, UR4, 0x654, UR5 ;  /* 0x0000065404058896 */ /* 0x000fe20008000005 */
[----:B------:R-:W-:Y:S02]  /*5a40*/  UMOV UR8, 0xffff ;  /* 0x0000ffff00087882 */ /* 0x000fe40000000000 */
[----:B------:R-:W-:-:S06]  /*5a50*/  UMOV UR4, 0x1 ;  /* 0x0000000100047882 */ /* 0x000fcc0000000000 */
[----:B------:R-:W-:Y:S01]  /*5a60*/  @!P0 SYNCS.ARRIVE.TRANS64.RED.A1T0 RZ, [UR5], RZ ;  /* 0x000000ffffff89a7 */ /* 0x000fe20008100405 */
[----:B------:R-:W-:Y:S01]  /*5a70*/  NOP ;  /* 0x0000000000007918 */ /* 0x000fe20000000000 */
[----:B-1----:R-:W1:Y:S01]  /*5a80*/  LDS R0, [UR6+0x14] ;  /* 0x00001406ff007984 */ /* 0x002e620008000800 */
[----:B------:R-:W-:-:S04]  /*5a90*/  ULOP3.LUT UR5, UR24, 0xffff, URZ, 0xc0, !UPT ;  /* 0x0000ffff18057892 */ /* 0x000fc8000f8ec0ff */
[----:B------:R-:W-:-:S04]  /*5aa0*/  USHF.R.U32.HI UR5, URZ, 0x5, UR5 ;  /* 0x00000005ff057899 */ /* 0x000fc80008011605 */
[----:B------:R-:W-:Y:S02]  /*5ab0*/  USHF.L.U32 UR8, UR8, UR5, URZ ;  /* 0x0000000508087299 */ /* 0x000fe400080006ff */
[----:B------:R-:W-:-:S04]  /*5ac0*/  USHF.L.U32 UR4, UR4, UR5, URZ ;  /* 0x0000000504047299 */ /* 0x000fc800080006ff */
[----:B-1----:R-:W-:-:S04]  /*5ad0*/  LOP3.LUT R0, R0, UR8, RZ, 0xc0, !PT ;  /* 0x0000000800007c12 */ /* 0x002fc8000f8ec0ff */
[----:B------:R-:W-:-:S13]  /*5ae0*/  ISETP.NE.AND P0, PT, R0, UR8, PT ;  /* 0x0000000800007c0c */ /* 0x000fda000bf05270 */
[----:B------:R-:W-:Y:S05]  /*5af0*/  @P0 BRA `(.L_x_125) ;  /* 0x0000000000580947 */ /* 0x000fea0003800000 */
[----:B------:R-:W1:Y:S02]  /*5b00*/  LDS R0, [UR6+0x18] ;  /* 0x00001806ff007984 */ /* 0x000e640008000800 */
[----:B-1----:R-:W-:-:S04]  /*5b10*/  LOP3.LUT R0, R0, UR4, RZ, 0xc0, !PT ;  /* 0x0000000400007c12 */ /* 0x002fc8000f8ec0ff */
[----:B------:R-:W-:-:S13]  /*5b20*/  ISETP.NE.AND P0, PT, R0, UR4, PT ;  /* 0x0000000400007c0c */ /* 0x000fda000bf05270 */
[----:B------:R-:W-:Y:S05]  /*5b30*/  @P0 BRA `(.L_x_126) ;  /* 0x00000000003c0947 */ /* 0x000fea0003800000 */
[----:B------:R-:W1:Y:S01]  /*5b40*/  S2R R2, SR_LANEID ;  /* 0x0000000000027919 */ /* 0x000e620000000000 */
[----:B------:R-:W-:Y:S01]  /*5b50*/  ULOP3.LUT UR8, URZ, UR8, URZ, 0x33, !UPT ;  /* 0x00000008ff087292 */ /* 0x000fe2000f8e33ff */
[----:B------:R-:W-:Y:S02]  /*5b60*/  VOTEU.ANY UR7, UPT, PT ;  /* 0x0000000000077886 */ /* 0x000fe400038e0100 */
[----:B------:R-:W-:-:S03]  /*5b70*/  UFLO.U32 UR7, UR7 ;  /* 0x00000007000772bd */ /* 0x000fc600080e0000 */
[----:B------:R-:W-:-:S04]  /*5b80*/  IMAD.U32 R0, RZ, RZ, UR8 ;  /* 0x00000008ff007e24 */ /* 0x000fc8000f8e00ff */
[----:B------:R2:W3:Y:S02]  /*5b90*/  REDUX UR5, R0 ;  /* 0x00000000000573c4 */ /* 0x0004e40000000000 */
[----:B------:R1:W-:Y:S02]  /*5ba0*/  UTCATOMSWS.AND URZ, UR8 ;  /* 0x0000000800ff79e3 */ /* 0x0003e40008000000 */
[----:B-1----:R-:W-:Y:S02]  /*5bb0*/  ISETP.EQ.U32.AND P0, PT, R2, UR7, PT ;  /* 0x0000000702007c0c */ /* 0x002fe4000bf02070 */
[----:B--2---:R-:W-:Y:S02]  /*5bc0*/  LOP3.LUT R0, RZ, UR4, RZ, 0x33, !PT ;  /* 0x00000004ff007c12 */ /* 0x004fe4000f8e33ff */
[----:B---3--:R-:W-:Y:S02]  /*5bd0*/  MOV R2, UR5 ;  /* 0x0000000500027c02 */ /* 0x008fe40008000f00 */
[----:B------:R-:W1:Y:S07]  /*5be0*/  REDUX UR4, R0 ;  /* 0x00000000000473c4 */ /* 0x000e6e0000000000 */
[----:B------:R2:W-:Y:S01]  /*5bf0*/  @P0 ATOMS.AND RZ, [UR6+0x14], R2 ;  /* 0x00001402ffff098c */ /* 0x0005e2000a800006 */
[----:B-1----:R-:W-:-:S05]  /*5c00*/  IMAD.U32 R0, RZ, RZ, UR4 ;  /* 0x00000004ff007e24 */ /* 0x002fca000f8e00ff */
[----:B------:R2:W-:Y:S01]  /*5c10*/  @P0 ATOMS.AND RZ, [UR6+0x18], R0 ;  /* 0x00001800ffff098c */ /* 0x0005e2000a800006 */
[----:B------:R-:W-:Y:S05]  /*5c20*/  BRA `(.L_x_127) ;  /* 0x0000000000147947 */ /* 0x000fea0003800000 */
.L_x_126:
[----:B------:R-:W-:Y:S02]  /*5c30*/  MOV R2, 0x5c50 ;  /* 0x00005c5000027802 */ /* 0x000fe40000000f00 */
[----:B---345:R-:W-:Y:S05]  /*5c40*/  CALL.REL.NOINC `($__internal_0_$__cuda_sm10x_tcgen05_guardrail_trap_col_being_dealloced_not_returned_by_alloc) ;  /* 0x0000004400247944 */ /* 0x038fea0003c00000 */
[----:B------:R-:W-:Y:S05]  /*5c50*/  BRA `(.L_x_127) ;  /* 0x0000000000087947 */ /* 0x000fea0003800000 */
.L_x_125:
[----:B------:R-:W-:Y:S02]  /*5c60*/  MOV R2, 0x5c80 ;  /* 0x00005c8000027802 */ /* 0x000fe40000000f00 */
[----:B---345:R-:W-:Y:S05]  /*5c70*/  CALL.REL.NOINC `($__internal_2_$__cuda_sm10x_tcgen05_guardrail_trap_unallocated_columns_being_dealloced) ;  /* 0x0000004400307944 */ /* 0x038fea0003c00000 */
.L_x_127:
[----:B------:R-:W-:Y:S01]  /*5c80*/  NOP ;  /* 0x0000000000007918 */ /* 0x000fe20000000000 */
[----:B----4-:R-:W-:Y:S05]  /*5c90*/  EXIT ;  /* 0x000000000000794d */ /* 0x010fea0003800000 */
.L_x_98:
[----:B------:R-:W-:-:S09]  /*5ca0*/  UISETP.NE.OR UP5, UPT, UR10, 0x3, !UP5 ;  /* 0x000000030a00788c */ /* 0x000fd2000efa5670 */
[----:B------:R-:W-:Y:S05]  /*5cb0*/  BRA.U UP5, `(.L_x_128) ;  /* 0x0000000d05107547 */ /* 0x000fea000b800000 */
[----:B------:R-:W1:Y:S01]  /*5cc0*/  LDC R0, c[0x0][0xb30] ;  /* 0x0002cc00ff007b82 */ /* 0x000e620000000800 */
[----:B------:R-:W2:Y:S01]  /*5cd0*/  LDCU.64 UR8, c[0x0][0x888] ;  /* 0x00011100ff0877ac */ /* 0x000ea20008000a00 */
[----:B------:R-:W-:Y:S02]  /*5ce0*/  HFMA2 R25, -RZ, RZ, 0, 0 ;  /* 0x00000000ff197431 */ /* 0x000fe400000001ff */
[----:B------:R-:W-:Y:S01]  /*5cf0*/  IMAD.MOV.U32 R27, RZ, RZ, 0x1 ;  /* 0x00000001ff1b7424 */ /* 0x000fe200078e00ff */
[----:B------:R-:W-:Y:S01]  /*5d00*/  MOV R23, 0x2000 ;  /* 0x0000200000177802 */ /* 0x000fe20000000f00 */
[----:B------:R-:W3:Y:S01]  /*5d10*/  LDCU.64 UR4, c[0x0][0x890] ;  /* 0x00011200ff0477ac */ /* 0x000ee20008000a00 */
[----:B------:R-:W-:Y:S01]  /*5d20*/  IMAD.MOV.U32 R26, RZ, RZ, RZ ;  /* 0x000000ffff1a7224 */ /* 0x000fe200078e00ff */
[----:B------:R-:W4:Y:S01]  /*5d30*/  LDC R22, c[0x0][0x370] ;  /* 0x0000dc00ff167b82 */ /* 0x000f220000000800 */
[----:B------:R-:W-:Y:S01]  /*5d40*/  UMOV UR6, 0x400 ;  /* 0x0000040000067882 */ /* 0x000fe20000000000 */
[----:B------:R-:W-:-:S02]  /*5d50*/  UPLOP3.LUT UP1, UPT, UPT, UPT, UPT, 0x40, 0x4 ;  /* 0x000000000004789c */ /* 0x000fc40003f2e870 */
[----:B------:R-:W-:Y:S01]  /*5d60*/  ULEA UR6, UR37, UR6, 0x18 ;  /* 0x0000000625067291 */ /* 0x000fe2000f8ec0ff */
[----:B------:R-:W-:-:S03]  /*5d70*/  UMOV UR15, URZ ;  /* 0x000000ff000f7c82 */ /* 0x000fc60008000000 */
[----:B------:R-:W4:Y:S01]  /*5d80*/  LDC R3, c[0x0][0xb0c] ;  /* 0x0002c300ff037b82 */ /* 0x000f220000000800 */
[----:B--2---:R-:W-:Y:S02]  /*5d90*/  UISETP.NE.U32.AND UP2, UPT, UR8, URZ, UPT ;  /* 0x000000ff0800728c */ /* 0x004fe4000bf45070 */
[----:B---3--:R-:W-:-:S05]  /*5da0*/  UISETP.NE.U32.AND UP3, UPT, UR4, URZ, UPT ;  /* 0x000000ff0400728c */ /* 0x008fca000bf65070 */
[----:B------:R-:W2:Y:S01]  /*5db0*/  LDC R20, c[0x0][0xb20] ;  /* 0x0002c800ff147b82 */ /* 0x000ea20000000800 */
[----:B-1----:R-:W-:Y:S01]  /*5dc0*/  ISETP.NE.AND P1, PT, R0, 0x1, PT ;  /* 0x000000010000780c */ /* 0x002fe20003f25270 */
[----:B------:R-:W-:Y:S02]  /*5dd0*/  UISETP.NE.AND.EX UP2, UPT, UR9, URZ, UPT, UP2 ;  /* 0x000000ff0900728c */ /* 0x000fe4000bf45320 */
[----:B------:R-:W-:-:S04]  /*5de0*/  UISETP.NE.AND.EX UP3, UPT, UR5, URZ, UPT, UP3 ;  /* 0x000000ff0500728c */ /* 0x000fc8000bf65330 */
[----:B------:R-:W1:Y:S08]  /*5df0*/  LDC.64 R28, c[0x0][0x348] ;  /* 0x0000d200ff1c7b82 */ /* 0x000e700000000a00 */
[----:B------:R-:W3:Y:S08]  /*5e00*/  LDC.64 R14, c[0x0][0xb10] ;  /* 0x0002c400ff0e7b82 */ /* 0x000ef00000000a00 */
[----:B------:R-:W1:Y:S08]  /*5e10*/  LDC.64 R6, c[0x0][0xb18] ;  /* 0x0002c600ff067b82 */ /* 0x000e700000000a00 */
[----:B------:R-:W1:Y:S08]  /*5e20*/  LDC.64 R4, c[0x0][0xb28] ;  /* 0x0002ca00ff047b82 */ /* 0x000e700000000a00 */
[----:B--2-4-:R-:W1:Y:S02]  /*5e30*/  LDC R21, c[0x0][0x374] ;  /* 0x0000dd00ff157b82 */ /* 0x014e640000000800 */
.L_x_136:
[C---:B------:R-:W-:Y:S02]  /*5e40*/  LEA R0, R26.reuse, UR6, 0x3 ;  /* 0x000000061a007c11 */ /* 0x040fe4000f8e18ff */
[----:B------:R-:W-:Y:S02]  /*5e50*/  SHF.L.U32 R2, R25, 0x1f, RZ ;  /* 0x0000001f19027819 */ /* 0x000fe400000006ff */
[----:B------:R-:W-:Y:S02]  /*5e60*/  LEA R16, R26, UR6, 0x4 ;  /* 0x000000061a107c11 */ /* 0x000fe4000f8e20ff */
[----:B--2---:R-:W2:Y:S02]  /*5e70*/  SYNCS.PHASECHK.TRANS64.TRYWAIT P0, [R0+URZ+0x310], R2 ;  /* 0x00031002000075a7 */ /* 0x004ea400080011ff */
[----:B--2---:R-:W-:Y:S05]  /*5e80*/  @!P0 BRA `(.L_x_129) ;  /* 0x0000003c00fc8947 */ /* 0x004fea0003800000 */
.L_x_277:
[----:B------:R-:W-:Y:S01]  /*5e90*/  ISETP.GE.AND P0, PT, R40, 0x1, PT ;  /* 0x000000012800780c */ /* 0x000fe20003f06270 */
[----:B------:R-:W4:Y:S01]  /*5ea0*/  LDS.128 R16, [R16+0x3a0] ;  /* 0x0003a00010107984 */ /* 0x000f220000000c00 */
[----:B------:R-:W-:Y:S01]  /*5eb0*/  ISETP.NE.U32.AND P4, PT, RZ, UR4, PT ;  /* 0x00000004ff007c0c */ /* 0x000fe2000bf85070 */
[----:B--2---:R-:W-:Y:S03]  /*5ec0*/  VIADD R0, R0, 0x320 ;  /* 0x0000032000007836 */ /* 0x004fe60000000000 */
[----:B------:R-:W-:Y:S01]  /*5ed0*/  ISETP.NE.AND.EX P4, PT, RZ, UR5, PT, P4 ;  /* 0x00000005ff007c0c */ /* 0x000fe2000bf85340 */
[----:B------:R-:W-:Y:S01]  /*5ee0*/  @!PT LDS RZ, [RZ] ;  /* 0x00000000fffff984 */ /* 0x000fe20000000800 */
[----:B------:R-:W-:Y:S01]  /*5ef0*/  @!PT LDS RZ, [RZ] ;  /* 0x00000000fffff984 */ /* 0x000fe20000000800 */
[----:B------:R-:W-:Y:S01]  /*5f00*/  @!PT LDS RZ, [RZ] ;  /* 0x00000000fffff984 */ /* 0x000fe20000000800 */
[----:B------:R-:W-:Y:S01]  /*5f10*/  @!PT LDS RZ, [RZ] ;  /* 0x00000000fffff984 */ /* 0x000fe20000000800 */
[----:B------:R2:W-:Y:S06]  /*5f20*/  MEMBAR.ALL.CTA ;  /* 0x0000000000007992 */ /* 0x0005ec0000008000 */
[----:B--2---:R-:W2:Y:S01]  /*5f30*/  FENCE.VIEW.ASYNC.S ;  /* 0x00000000000073c6 */ /* 0x004ea20000000000 */
[----:B------:R-:W-:Y:S04]  /*5f40*/  PRMT R0, RZ, 0x654, R0 ;  /* 0x00000654ff007816 */ /* 0x000fe80000000000 */
[----:B--2---:R2:W-:Y:S01]  /*5f50*/  SYNCS.ARRIVE.TRANS64.RED.A1T0 RZ, [R0+URZ], RZ ;  /* 0x000000ff00ff79a7 */ /* 0x0045e200081004ff */
[----:B----4-:R-:W-:Y:S11]  /*5f60*/  LOP3.LUT P3, RZ, R18, 0x1, RZ, 0xc0, !PT ;  /* 0x0000000112ff7812 */ /* 0x010ff6000786c0ff */
[----:B------:R-:W-:Y:S02]  /*5f70*/  @!UPT UIADD3 URZ, UPT, UPT, URZ, URZ, URZ ;  /* 0x000000fffffff290 */ /* 0x000fe4000fffe0ff */
[----:B------:R-:W-:Y:S02]  /*5f80*/  @P3 MOV R11, R16 ;  /* 0x00000010000b3202 */ /* 0x000fe40000000f00 */
[----:B------:R-:W-:Y:S01]  /*5f90*/  @P3 LOP3.LUT R10, R17, 0xffff, RZ, 0xc0, !PT ;  /* 0x0000ffff110a3812 */ /* 0x000fe200078ec0ff */
[----:B--2---:R-:W-:Y:S06]  /*5fa0*/  @!P0 BRA `(.L_x_130) ;  /* 0x0000000000a48947 */ /* 0x004fec0003800000 */
[-C--:B-1----:R-:W-:Y:S01]  /*5fb0*/  IMAD.HI.U32 R0, R21, R7.reuse, RZ ;  /* 0x0000000715007227 */ /* 0x082fe200078e00ff */
[----:B------:R-:W-:Y:S02]  /*5fc0*/  ISETP.NE.AND P0, PT, R6, 0x1, PT ;  /* 0x000000010600780c */ /* 0x000fe40003f05270 */
[----:B------:R-:W-:Y:S01]  /*5fd0*/  ISETP.NE.AND P2, PT, R40, 0x1, PT ;  /* 0x000000012800780c */ /* 0x000fe20003f45270 */
[----:B---3--:R-:W-:Y:S01]  /*5fe0*/  IMAD.HI.U32 R9, R22, R14, RZ ;  /* 0x0000000e16097227 */ /* 0x008fe200078e00ff */
[----:B------:R-:W-:Y:S02]  /*5ff0*/  SHF.R.U32.HI R0, RZ, R20, R0 ;  /* 0x00000014ff007219 */ /* 0x000fe40000011600 */
[----:B------:R-:W-:Y:S01]  /*6000*/  ISETP.NE.AND P5, PT, R3, 0x1, PT ;  /* 0x000000010300780c */ /* 0x000fe20003fa5270 */
[----:B------:R-:W-:Y:S01]  /*6010*/  IMAD.HI.U32 R13, R10, R7, RZ ;  /* 0x000000070a0d7227 */ /* 0x000fe200078e00ff */
[----:B------:R-:W-:Y:S02]  /*6020*/  SHF.R.U32.HI R9, RZ, R15, R9 ;  /* 0x0000000fff097219 */ /* 0x000fe40000011609 */
[----:B------:R-:W-:Y:S01]  /*6030*/  SEL R0, R21, R0, !P0 ;  /* 0x0000000015007207 */ /* 0x000fe20004000000 */
[----:B------:R-:W-:Y:S01]  /*6040*/  IMAD.HI.U32 R12, R11, R14, RZ ;  /* 0x0000000e0b0c7227 */ /* 0x000fe200078e00ff */
[----:B------:R-:W-:Y:S03]  /*6050*/  SEL R9, R22, R9, !P5 ;  /* 0x0000000916097207 */ /* 0x000fe60006800000 */
[-C--:B------:R-:W-:Y:S01]  /*6060*/  IMAD.HI.U32 R8, R0, R4.reuse, RZ ;  /* 0x0000000400087227 */ /* 0x080fe200078e00ff */
[----:B------:R-:W-:Y:S03]  /*6070*/  SHF.R.U32.HI R12, RZ, R15, R12 ;  /* 0x0000000fff0c7219 */ /* 0x000fe6000001160c */
[----:B------:R-:W-:Y:S01]  /*6080*/  IMAD.HI.U32 R2, R9, R4, RZ ;  /* 0x0000000409027227 */ /* 0x000fe200078e00ff */
[-C--:B------:R-:W-:Y:S02]  /*6090*/  @P2 SHF.R.U32.HI R0, RZ, R5.reuse, R8 ;  /* 0x00000005ff002219 */ /* 0x080fe40000011608 */
[----:B------:R-:W-:Y:S02]  /*60a0*/  SHF.R.U32.HI R8, RZ, R20, R13 ;  /* 0x00000014ff087219 */ /* 0x000fe4000001160d */
[----:B------:R-:W-:Y:S01]  /*60b0*/  @P2 SHF.R.U32.HI R9, RZ, R5, R2 ;  /* 0x00000005ff092219 */ /* 0x000fe20000011602 */
[----:B------:R-:W-:Y:S01]  /*60c0*/  IMAD R0, R40, R0, RZ ;  /* 0x0000000028007224 */ /* 0x000fe200078e02ff */
[----:B------:R-:W-:Y:S02]  /*60d0*/  SEL R8, R10, R8, !P0 ;  /* 0x000000080a087207 */ /* 0x000fe40004000000 */
[----:B------:R-:W-:Y:S01]  /*60e0*/  SEL R2, R11, R12, !P5 ;  /* 0x0000000c0b027207 */ /* 0x000fe20006800000 */
[----:B------:R-:W-:Y:S01]  /*60f0*/  IMAD R12, R40, R9, RZ ;  /* 0x00000009280c7224 */ /* 0x000fe200078e02ff */
[C---:B------:R-:W-:Y:S01]  /*6100*/  ISETP.GE.AND P0, PT, R8.reuse, R0, PT ;  /* 0x000000000800720c */ /* 0x040fe20003f06270 */
[----:B------:R-:W-:Y:S03]  /*6110*/  IMAD.HI.U32 R0, R8, R4, RZ ;  /* 0x0000000408007227 */ /* 0x000fe600078e00ff */
[----:B------:R-:W-:Y:S02]  /*6120*/  ISETP.GE.OR P0, PT, R2, R12, P0 ;  /* 0x0000000c0200720c */ /* 0x000fe40000706670 */
[-C--:B------:R-:W-:Y:S04]  /*6130*/  SHF.R.U32.HI R0, RZ, R5.reuse, R0 ;  /* 0x00000005ff007219 */ /* 0x080fe80000011600 */
[----:B------:R-:W-:Y:S05]  /*6140*/  SEL R13, R8, R0, !P2 ;  /* 0x00000000080d7207 */ /* 0x000fea0005000000 */
[----:B------:R-:W-:Y:S02]  /*6150*/  IMAD.MOV R12, RZ, RZ, -R13 ;  /* 0x000000ffff0c7224 */ /* 0x000fe400078e0a0d */
[----:B------:R-:W-:Y:S04]  /*6160*/  @!P0 IMAD.HI.U32 R0, R2, R4, RZ ;  /* 0x0000000402008227 */ /* 0x000fe800078e00ff */
[----:B------:R-:W-:Y:S01]  /*6170*/  IMAD R12, R40, R12, R8 ;  /* 0x0000000c280c7224 */ /* 0x000fe200078e0208 */
[----:B------:R-:W-:Y:S04]  /*6180*/  @!P0 SHF.R.U32.HI R0, RZ, R5, R0 ;  /* 0x00000005ff008219 */ /* 0x000fe80000011600 */
[----:B------:R-:W-:Y:S04]  /*6190*/  @!P0 SEL R0, R2, R0, !P2 ;  /* 0x0000000002008207 */ /* 0x000fe80005000000 */
[----:B------:R-:W-:Y:S01]  /*61a0*/  @!P0 IADD3 R13, PT, PT, R13, -R0, RZ ;  /* 0x800000000d0d8210 */ /* 0x000fe20007ffe0ff */
[----:B------:R-:W-:Y:S01]  /*61b0*/  @!P0 IMAD R0, R9, R12, R0 ;  /* 0x0000000c09008224 */ /* 0x000fe200078e0200 */
[----:B------:R-:W-:Y:S01]  /*61c0*/  IADD3 R9, PT, PT, -R8, RZ, RZ ;  /* 0x000000ff08097210 */ /* 0x000fe20007ffe1ff */
[--C-:B------:R-:W-:Y:S02]  /*61d0*/  IMAD.MOV R12, RZ, RZ, -R2.reuse ;  /* 0x000000ffff0c7224 */ /* 0x100fe400078e0a02 */
[----:B------:R-:W-:Y:S02]  /*61e0*/  @!P0 IMAD R8, R13, R40, R2 ;  /* 0x000000280d088224 */ /* 0x000fe400078e0202 */
[----:B------:R-:W-:Y:S02]  /*61f0*/  @!P0 IMAD.MOV.U32 R2, RZ, RZ, R0 ;  /* 0x000000ffff028224 */ /* 0x000fe400078e0000 */
[----:B------:R-:W-:Y:S02]  /*6200*/  IMAD R11, R3, R12, R11 ;  /* 0x0000000c030b7224 */ /* 0x000fe400078e020b */
[----:B------:R-:W-:Y:S02]  /*6210*/  IMAD R10, R6, R9, R10 ;  /* 0x00000009060a7224 */ /* 0x000fe400078e020a */
[----:B------:R-:W-:Y:S02]  /*6220*/  IMAD R11, R2, R3, R11 ;  /* 0x00000003020b7224 */ /* 0x000fe400078e020b */
[----:B------:R-:W-:Y:S02]  /*6230*/  IMAD R10, R8, R6, R10 ;  /* 0x00000006080a7224 */ /* 0x000fe400078e020a */
.L_x_130:
[----:B------:R-:W-:Y:S05]  /*6240*/  BRA.U UP1, `(.L_x_131) ;  /* 0x0000000101107547 */ /* 0x000fea000b800000 */
[----:B------:R-:W-:Y:S04]  /*6250*/  MOV R2, UR7 ;  /* 0x0000000700027c02 */ /* 0x000fe80008000f00 */
[----:B------:R-:W-:Y:S04]  /*6260*/  SHF.L.U32 R2, R2, 0x1f, RZ ;  /* 0x0000001f02027819 */ /* 0x000fe800000006ff */
[----:B------:R-:W2:Y:S02]  /*6270*/  SYNCS.PHASECHK.TRANS64.TRYWAIT P0, [UR6+0x308], R2 ;  /* 0x00030802ff0075a7 */ /* 0x000ea40008001106 */
[----:B--2---:R-:W-:Y:S05]  /*6280*/  @!P0 BRA `(.L_x_132) ;  /* 0x0000003c00108947 */ /* 0x004fea0003800000 */
.L_x_131:
[----:B------:R-:W-:Y:S05]  /*6290*/  BRA.U !UP3, `(.L_x_133) ;  /* 0x000000010b347547 */ /* 0x000fea000b800000 */
[----:B------:R-:W-:Y:S01]  /*62a0*/  UPLOP3.LUT UP0, UPT, UPT, UPT, UP2, 0x80, 0x8 ;  /* 0x000000000008789c */ /* 0x000fe20003f0f020 */
[----:B--2---:R-:W-:Y:S02]  /*62b0*/  HFMA2 R0, -RZ, RZ, 0, 5.9604644775390625e-08 ;  /* 0x00000001ff007431 */ /* 0x004fe400000001ff */
[----:B------:R-:W-:Y:S03]  /*62c0*/  IMAD.MOV.U32 R98, RZ, RZ, 0x1 ;  /* 0x00000001ff627424 */ /* 0x000fe600078e00ff */
[----:B------:R-:W-:Y:S05]  /*62d0*/  PLOP3.LUT P0, PT, PT, PT, UP0, 0x80, 0x8 ;  /* 0x000000000008781c */ /* 0x000fea0003f0f008 */
[----:B------:R-:W2:Y:S01]  /*62e0*/  @UP0 LDCU.64 UR10, c[0x0][0x888] ;  /* 0x00011100ff0a07ac */ /* 0x000ea20008000a00 */
[----:B------:R-:W-:Y:S07]  /*62f0*/  @UP0 UIMAD UR8, UR36, UR4, URZ ;  /* 0x00000004240802a4 */ /* 0x000fee000f8e02ff */
[----:B------:R-:W-:Y:S01]  /*6300*/  @!P0 PRMT R98, R0, 0x7610, R98 ;  /* 0x0000761000628816 */ /* 0x000fe20000000062 */
[----:B--2---:R-:W-:Y:S03]  /*6310*/  @UP0 UIMAD.WIDE UR10, UR8, 0x4, UR10 ;  /* 0x00000004080a08a5 */ /* 0x004fe6000f8e020a */
[----:B------:R-:W2:Y:S03]  /*6320*/  @!UP0 LDCU UR8, c[0x0][0x880] ;  /* 0x00011000ff0887ac */ /* 0x000ea60008000800 */
[----:B-----5:R-:W-:Y:S01]  /*6330*/  IMAD.U32 R48, RZ, RZ, UR10 ;  /* 0x0000000aff307e24 */ /* 0x020fe2000f8e00ff */
[----:B------:R-:W-:Y:S05]  /*6340*/  MOV R49, UR11 ;  /* 0x0000000b00317c02 */ /* 0x000fea0008000f00 */
[----:B------:R4:W5:Y:S02]  /*6350*/  @P0 LDG.E R48, desc[UR40][R48.64] ;  /* 0x0000002830300981 */ /* 0x000964000c1e1900 */
[----:B--2-4-:R-:W-:Y:S07]  /*6360*/  @!P0 IMAD.U32 R48, RZ, RZ, UR8 ;  /* 0x00000008ff308e24 */ /* 0x014fee000f8e00ff */
.L_x_133:
[----:B-----5:R-:W-:Y:S01]  /*6370*/  @!P4 FSETP.EQ.AND P5, PT, R48, RZ, PT ;  /* 0x000000ff3000c20b */ /* 0x020fe20003fa2000 */
[----:B------:R-:W-:Y:S01]  /*6380*/  @!UPT UIADD3 URZ, UPT, UPT, URZ, URZ, URZ ;  /* 0x000000fffffff290 */ /* 0x000fe2000fffe0ff */
[----:B------:R-:W-:Y:S11]  /*6390*/  @!P4 BRA `(.L_x_134) ;  /* 0x000000000014c947 */ /* 0x000ff60003800000 */
[----:B------:R-:W-:Y:S02]  /*63a0*/  LOP3.LUT P0, RZ, R98, 0xff, RZ, 0xc0, !PT ;  /* 0x000000ff62ff7812 */ /* 0x000fe4000780c0ff */
[----:B------:R-:W-:Y:S04]  /*63b0*/  PLOP3.LUT P5, PT, PT, PT, UP0, 0x80, 0x8 ;  /* 0x000000000008781c */ /* 0x000fe80003faf008 */
[----:B------:R-:W-:Y:S07]  /*63c0*/  PLOP3.LUT P5, PT, P5, PT, PT, 0x8, 0x80 ;  /* 0x000000000080781c */ /* 0x000fee0002fae170 */
[----:B------:R-:W-:Y:S11]  /*63d0*/  @P0 FSETP.EQ.AND P5, PT, R48, RZ, PT ;  /* 0x000000ff3000020b */ /* 0x000ff60003fa2000 */
[----:B------:R-:W-:Y:S02]  /*63e0*/  @!UPT UIADD3 URZ, UPT, UPT, URZ, URZ, URZ ;  /* 0x000000fffffff290 */ /* 0x000fe4000fffe0ff */
.L_x_134:
[----:B------:R-:W4:Y:S01]  /*63f0*/  LDC.64 R8, c[0x0][0xb10] ;  /* 0x0002c400ff087b82 */ /* 0x000f220000000a00 */
[----:B------:R-:W-:Y:S01]  /*6400*/  ULEA UR13, UR15, UR6, 0x3 ;  /* 0x000000060f0d7291 */ /* 0x000fe2000f8e18ff */
[----:B------:R-:W-:Y:S01]  /*6410*/  SHF.L.U32 R30, R27, 0x1f, RZ ;  /* 0x0000001f1b1e7819 */ /* 0x000fe200000006ff */
[----:B------:R-:W-:Y:S01]  /*6420*/  VIADD R26, R26, 0x1 ;  /* 0x000000011a1a7836 */ /* 0x000fe20000000000 */
[----:B------:R-:W-:Y:S04]  /*6430*/  @P3 SHF.R.U32.HI R24, RZ, 0x10, R17 ;  /* 0x00000010ff183819 */ /* 0x000fe80000011611 */
[----:B------:R-:W5:Y:S02]  /*6440*/  LDC.64 R12, c[0x0][0xb18] ;  /* 0x0002c600ff0c7b82 */ /* 0x000f640000000a00 */
[----:B------:R-:W1:Y:S01]  /*6450*/  SYNCS.PHASECHK.TRANS64.TRYWAIT P4, [UR13+0x2f0], R30 ;  /* 0x0002f01eff0075a7 */ /* 0x000e62000808110d */
[C---:B----4-:R-:W-:Y:S05]  /*6460*/  @!P1 IMAD.HI.U32 R8, R11.reuse, R8, RZ ;  /* 0x000000080b089227 */ /* 0x050fea00078e00ff */
[----:B--2---:R-:W2:Y:S01]  /*6470*/  @!P1 LDC R0, c[0x0][0xb20] ;  /* 0x0002c800ff009b82 */ /* 0x004ea20000000800 */
[----:B------:R-:W-:Y:S01]  /*6480*/  @!P1 SHF.R.U32.HI R8, RZ, R9, R8 ;  /* 0x00000009ff089219 */ /* 0x000fe20000011608 */
[----:B-----5:R-:W-:Y:S01]  /*6490*/  @!P1 IMAD.HI.U32 R13, R10, R13, RZ ;  /* 0x0000000d0a0d9227 */ /* 0x020fe200078e00ff */
[----:B------:R-:W-:Y:S05]  /*64a0*/  @!P1 ISETP.NE.AND P0, PT, R12, 0x1, PT ;  /* 0x000000010c00980c */ /* 0x000fea0003f05270 */
[----:B------:R-:W4:Y:S01]  /*64b0*/  @!P1 LDC R2, c[0x0][0xb0c] ;  /* 0x0002c300ff029b82 */ /* 0x000f220000000800 */
[----:B--2---:R-:W-:Y:S02]  /*64c0*/  @!P1 SHF.R.U32.HI R0, RZ, R0, R13 ;  /* 0x00000000ff009219 */ /* 0x004fe4000001160d */
[----:B----4-:R-:W-:Y:S02]  /*64d0*/  @!P1 ISETP.NE.AND P2, PT, R2, 0x1, PT ;  /* 0x000000010200980c */ /* 0x010fe40003f45270 */
[----:B------:R-:W-:Y:S02]  /*64e0*/  @!P1 SEL R9, R10, R0, !P0 ;  /* 0x000000000a099207 */ /* 0x000fe40004000000 */
[----:B------:R-:W-:Y:S02]  /*64f0*/  ELECT P0, URZ, PT ;  /* 0x0000000000ff782f */ /* 0x000fe40003800000 */
[----:B------:R-:W-:Y:S05]  /*6500*/  @!P1 SEL R8, R11, R8, !P2 ;  /* 0x000000080b089207 */ /* 0x000fea0005000000 */
[----:B------:R-:W-:Y:S02]  /*6510*/  @!P1 IMAD.IADD R0, R9, 0x1, -R8 ;  /* 0x0000000109009824 */ /* 0x000fe400078e0a08 */
[----:B------:R-:W-:Y:S02]  /*6520*/  @!P1 IMAD.IADD R8, R8, 0x1, -R9 ;  /* 0x0000000108089824 */ /* 0x000fe400078e0a09 */
[----:B------:R-:W-:Y:S02]  /*6530*/  @!P1 IMAD R11, R0, R2, R11 ;  /* 0x00000002000b9224 */ /* 0x000fe400078e020b */
[----:B------:R-:W-:Y:S01]  /*6540*/  @!P1 IMAD R10, R8, R12, R10 ;  /* 0x0000000c080a9224 */ /* 0x000fe200078e020a */
[----:B-1----:R-:W-:Y:S06]  /*6550*/  @!P4 BRA `(.L_x_135) ;  /* 0x000000380074c947 */ /* 0x002fec0003800000 */
.L_x_280:
[----:B------:R-:W-:Y:S01]  /*6560*/  PLOP3.LUT P5, PT, P5, P0, PT, 0xf2, 0x2f ;  /* 0x00000000002f781c */ /* 0x000fe20002fa1e72 */
[----:B------:R-:W-:Y:S01]  /*6570*/  UMOV UR16, 0x0 ;  /* 0x0000000000107882 */ /* 0x000fe20000000000 */
[----:B------:R-:W-:Y:S01]  /*6580*/  UMOV UR17, 0x10000000 ;  /* 0x1000000000117882 */ /* 0x000fe20000000000 */
[----:B------:R-:W-:Y:S01]  /*6590*/  UMOV UR12, UR36 ;  /* 0x00000024000c7c82 */ /* 0x000fe20008000000 */
[----:B------:R-:W-:Y:S09]  /*65a0*/  @P3 R2UR UR36, R24 ;  /* 0x00000000182432ca */ /* 0x000ff200000e0000 */
[----:B------:R-:W-:Y:S01]  /*65b0*/  @!P5 IADD3 R2, P0, PT, R28, 0x580, RZ ;  /* 0x000005801c02d810 */ /* 0x000fe20007f1e0ff */
[----:B------:R-:W-:Y:S01]  /*65c0*/  @!P5 IMAD.SHL.U32 R97, R97, 0x20, RZ ;  /* 0x000000206161d824 */ /* 0x000fe200078e00ff */
[----:B------:R-:W-:Y:S01]  /*65d0*/  VOTEU.ALL UP1, P5 ;  /* 0x0000000000ff7886 */ /* 0x000fe20002820000 */
[----:B------:R-:W-:Y:S01]  /*65e0*/  @!P5 IMAD.SHL.U32 R96, R96, 0x80, RZ ;  /* 0x000000806060d824 */ /* 0x000fe200078e00ff */
[----:B------:R-:W-:Y:S01]  /*65f0*/  @!P5 R2UR UR9, R2 ;  /* 0x000000000209d2ca */ /* 0x000fe200000e0000 */
[----:B-1----:R-:W-:Y:S01]  /*6600*/  @!P5 IMAD.X R0, RZ, RZ, R29, P0 ;  /* 0x000000ffff00d224 */ /* 0x002fe200000e061d */
[----:B------:R-:W-:Y:S01]  /*6610*/  @!P5 R2UR UR10, R97 ;  /* 0x00000000610ad2ca */ /* 0x000fe200000e0000 */
[----:B------:R-:W-:Y:S01]  /*6620*/  @!UP1 ULEA UR14, UR15, UR6, 0xd ;  /* 0x000000060f0e9291 */ /* 0x000fe2000f8e68ff */
[----:B------:R-:W-:Y:S01]  /*6630*/  @!P5 R2UR UR11, R96 ;  /* 0x00000000600bd2ca */ /* 0x000fe200000e0000 */
[----:B------:R-:W-:Y:S01]  /*6640*/  UIADD3 UR15, UPT, UPT, UR15, 0x1, URZ ;  /* 0x000000010f0f7890 */ /* 0x000fe2000fffe0ff */
[----:B------:R-:W-:Y:S01]  /*6650*/  @!P5 R2UR UR8, R0 ;  /* 0x000000000008d2ca */ /* 0x000fe200000e0000 */
[----:B------:R-:W-:Y:S01]  /*6660*/  IMAD.IADD R97, R10, 0x1, R94 ;  /* 0x000000010a617824 */ /* 0x000fe200078e025e */
[C---:B------:R-:W-:Y:S01]  /*6670*/  ISETP.NE.AND P0, PT, R26.reuse, 0x2, PT ;  /* 0x000000021a00780c */ /* 0x040fe20003f05270 */
[----:B------:R-:W-:Y:S03]  /*6680*/  IMAD.IADD R96, R11, 0x1, R95 ;  /* 0x000000010b607824 */ /* 0x000fe600078e025f */
[----:B------:R-:W-:Y:S01]  /*6690*/  SEL R0, RZ, 0x1, P0 ;  /* 0x00000001ff007807 */ /* 0x000fe20000000000 */
[----:B------:R-:W-:Y:S01]  /*66a0*/  IMAD.U32 R8, RZ, RZ, UR9 ;  /* 0x00000009ff087e24 */ /* 0x000fe2000f8e00ff */
[----:B------:R-:W-:Y:S01]  /*66b0*/  UIADD3 UR9, UPT, UPT, UR13, 0x2e0, URZ ;  /* 0x000002e00d097890 */ /* 0x000fe2000fffe0ff */
[----:B------:R-:W-:Y:S02]  /*66c0*/  SEL R26, R26, RZ, P0 ;  /* 0x000000ff1a1a7207 */ /* 0x000fe40000000000 */
[----:B------:R-:W-:Y:S02]  /*66d0*/  LOP3.LUT R25, R25, R0, RZ, 0x3c, !PT ;  /* 0x0000000019197212 */ /* 0x000fe400078e3cff */
[----:B------:R-:W-:Y:S01]  /*66e0*/  IMAD.U32 R9, RZ, RZ, UR8 ;  /* 0x00000008ff097e24 */ /* 0x000fe2000f8e00ff */
[----:B------:R-:W-:Y:S01]  /*66f0*/  @!P5 R2UR UR18, R8 ;  /* 0x000000000812d2ca */ /* 0x000fe200000e0000 */
[----:B------:R-:W-:Y:S01]  /*6700*/  @!UP1 UIADD3 UR8, UPT, UPT, UR14, 0x400, URZ ;  /* 0x000004000e089890 */ /* 0x000fe2000fffe0ff */
[----:B------:R-:W-:Y:S02]  /*6710*/  VOTEU.ALL UP1, P5 ;  /* 0x0000000000ff7886 */ /* 0x000fe40002820000 */
[----:B------:R-:W-:Y:S01]  /*6720*/  @!P5 R2UR UR19, R9 ;  /* 0x000000000913d2ca */ /* 0x000fe200000e0000 */
[----:B------:R-:W-:Y:S11]  /*6730*/  UPRMT UR14, UR37, 0x654, UR9 ;  /* 0x00000654250e7896 */ /* 0x000ff60008000009 */
[----:B------:R-:W-:Y:S01]  /*6740*/  @!UPT UIADD3 URZ, UPT, UPT, URZ, URZ, URZ ;  /* 0x000000fffffff290 */ /* 0x000fe2000fffe0ff */
[----:B------:R2:W-:Y:S01]  /*6750*/  @!UP1 UTMALDG.3D [UR8], [UR18], desc[UR16] ;  /* 0x00001008120095b4 */ /* 0x0005e20008011000 */
[----:B------:R2:W-:Y:S01]  /*6760*/  @!P5 SYNCS.ARRIVE.TRANS64.RED.A0TR RZ, [UR13+0x2e0], R23 ;  /* 0x0002e017ffffd9a7 */ /* 0x0005e2000830040d */
[----:B------:R-:W-:Y:S04]  /*6770*/  UISETP.NE.AND UP1, UPT, UR15, 0x2, UPT ;  /* 0x000000020f00788c */ /* 0x000fe8000bf25270 */
[----:B------:R-:W-:Y:S02]  /*6780*/  USEL UR13, URZ, 0x1, UP1 ;  /* 0x00000001ff0d7887 */ /* 0x000fe40008800000 */
[----:B------:R-:W-:Y:S02]  /*6790*/  USEL UR15, UR15, URZ, UP1 ;  /* 0x000000ff0f0f7287 */ /* 0x000fe40008800000 */
[----:B------:R-:W-:Y:S02]  /*67a0*/  UPLOP3.LUT UP1, UPT, UPT, UPT, UPT, 0x80, 0x8 ;  /* 0x000000000008789c */ /* 0x000fe40003f2f070 */
[----:B------:R-:W-:Y:S01]  /*67b0*/  LOP3.LUT R27, R27, UR13, RZ, 0x3c, !PT ;  /* 0x0000000d1b1b7c12 */ /* 0x000fe2000f8e3cff */
[----:B------:R-:W-:Y:S01]  /*67c0*/  SYNCS.ARRIVE.TRANS64.RED.A1T0 RZ, [UR14], RZ ;  /* 0x000000ffffff79a7 */ /* 0x000fe2000810040e */
[----:B------:R-:W-:Y:S07]  /*67d0*/  @P3 BRA `(.L_x_136) ;  /* 0xfffffff400983947 */ /* 0x000fee000383ffff */
[----:B------:R-:W-:Y:S01]  /*67e0*/  UIADD3 UR6, UPT, UPT, UR6, 0x2f0, URZ ;  /* 0x000002f006067890 */ /* 0x000fe2000fffe0ff */
[----:B------:R-:W-:-:S03]  /*67f0*/  SHF.L.U32 R2, R27, 0x1f, RZ ;  /* 0x0000001f1b027819 */ /* 0x000fc600000006ff */
[----:B------:R-:W-:-:S09]  /*6800*/  ULEA UR4, UR15, UR6, 0x3 ;  /* 0x000000060f047291 */ /* 0x000fd2000f8e18ff */
[----:B------:R-:W1:Y:S02]  /*6810*/  SYNCS.PHASECHK.TRANS64.TRYWAIT P0, [UR4], R2 ;  /* 0x00000002ff0075a7 */ /* 0x000e640008001104 */
[----:B-1----:R-:W-:Y:S05]  /*6820*/  @!P0 BRA `(.L_x_137) ;  /* 0x0000003400d88947 */ /* 0x002fea0003800000 */
.L_x_282:
[----:B------:R-:W-:-:S04]  /*6830*/  UIADD3 UR5, UPT, UPT, UR15, 0x1, URZ ;  /* 0x000000010f057890 */ /* 0x000fc8000fffe0ff */
[----:B------:R-:W-:-:S04]  /*6840*/  UISETP.NE.AND UP0, UPT, UR5, 0x2, UPT ;  /* 0x000000020500788c */ /* 0x000fc8000bf05270 */
[----:B------:R-:W-:Y:S02]  /*6850*/  USEL UR4, URZ, 0x1, UP0 ;  /* 0x00000001ff047887 */ /* 0x000fe40008000000 */
[----:B------:R-:W-:-:S04]  /*6860*/  USEL UR5, UR5, URZ, UP0 ;  /* 0x000000ff05057287 */ /* 0x000fc80008000000 */
[----:B------:R-:W-:Y:S01]  /*6870*/  ULEA UR5, UR5, UR6, 0x3 ;  /* 0x0000000605057291 */ /* 0x000fe2000f8e18ff */
[----:B-1----:R-:W-:-:S04]  /*6880*/  LOP3.LUT R2, R27, UR4, RZ, 0x3c, !PT ;  /* 0x000000041b027c12 */ /* 0x002fc8000f8e3cff */
[----:B------:R-:W-:Y:S01]  /*6890*/  SHF.L.U32 R2, R2, 0x1f, RZ ;  /* 0x0000001f02027819 */ /* 0x000fe200000006ff */
[----:B------:R-:W-:-:S07]  /*68a0*/  IMAD.U32 R0, RZ, RZ, UR5 ;  /* 0x00000005ff007e24 */ /* 0x000fce000f8e00ff */
.L_x_138:
[----:B-1----:R1:W4:Y:S02]  /*68b0*/  SYNCS.PHASECHK.TRANS64.TRYWAIT P0, [R0+URZ], R2 ;  /* 0x00000002000075a7 */ /* 0x00232400080011ff */
[----:B----4-:R-:W-:Y:S05]  /*68c0*/  @!P0 NANOSLEEP.SYNCS 0x989680 ;  /* 0x009896800000895d */ /* 0x010fea0003900000 */
[----:B------:R-:W4:Y:S02]  /*68d0*/  @!P0 SYNCS.PHASECHK.TRANS64 P0, [R0+URZ], R2 ;  /* 0x00000002000085a7 */ /* 0x000f2400080010ff */
[----:B--2-4-:R-:W-:Y:S05]  /*68e0*/  @P0 EXIT ;  /* 0x000000000000094d */ /* 0x014fea0003800000 */
[----:B------:R-:W-:Y:S05]  /*68f0*/  BRA `(.L_x_138) ;  /* 0xfffffffc00ec7947 */ /* 0x000fea000383ffff */
.L_x_128:
[----:B------:R-:W-:-:S06]  /*6900*/  UISETP.GE.AND UP1, UPT, UR10, 0x4, UPT ;  /* 0x000000040a00788c */ /* 0x000fcc000bf26270 */
[----:B------:R-:W-:-:S13]  /*6910*/  PLOP3.LUT P0, PT, PT, PT, UP1, 0x80, 0x8 ;  /* 0x000000000008781c */ /* 0x000fda0003f0f018 */
[----:B------:R-:W-:Y:S05]  /*6920*/  @!P0 EXIT ;  /* 0x000000000000894d */ /* 0x000fea0003800000 */
[----:B------:R-:W-:Y:S01]  /*6930*/  BAR.SYNC.DEFER_BLOCKING 0x6, 0xa0 ;  /* 0x0182800000007b1d */ /* 0x000fe20000010000 */
[C---:B------:R-:W-:Y:S01]  /*6940*/  IMAD.SHL.U32 R2, R112.reuse, 0x20, RZ ;  /* 0x0000002070027824 */ /* 0x040fe200078e00ff */
[C---:B------:R-:W-:Y:S01]  /*6950*/  LOP3.LUT R110, R112.reuse, 0x2, RZ, 0xc0, !PT ;  /* 0x00000002706e7812 */ /* 0x040fe200078ec0ff */
[C---:B------:R-:W-:Y:S01]  /*6960*/  IMAD.SHL.U32 R111, R112.reuse, 0x4, RZ ;  /* 0x00000004706f7824 */ /* 0x040fe200078e00ff */
[C---:B------:R-:W-:Y:S01]  /*6970*/  LOP3.LUT R113, R112.reuse, 0x60, RZ, 0xc0, !PT ;  /* 0x0000006070717812 */ /* 0x040fe200078ec0ff */
[----:B------:R-:W-:Y:S01]  /*6980*/  IMAD.U32 R46, R112, 0x10000, RZ ;  /* 0x00010000702e7824 */ /* 0x000fe200078e00ff */
[----:B------:R-:W-:Y:S02]  /*6990*/  UMOV UR42, 0x400 ;  /* 0x00000400002a7882 */ /* 0x000fe40000000000 */
[----:B------:R-:W1:Y:S01]  /*69a0*/  LDC R102, c[0x0][0x370] ;  /* 0x0000dc00ff667b82 */ /* 0x000e620000000800 */
[----:B------:R-:W-:Y:S01]  /*69b0*/  ULEA UR42, UR37, UR42, 0x18 ;  /* 0x0000002a252a7291 */ /* 0x000fe2000f8ec0ff */
[----:B------:R-:W-:Y:S01]  /*69c0*/  LOP3.LUT R3, R2, 0xc0, RZ, 0xc0, !PT ;  /* 0x000000c002037812 */ /* 0x000fe200078ec0ff */
[----:B------:R-:W-:Y:S01]  /*69d0*/  IMAD.MOV R110, RZ, RZ, -R110 ;  /* 0x000000ffff6e7224 */ /* 0x000fe200078e0a6e */
[----:B------:R-:W-:Y:S01]  /*69e0*/  LOP3.LUT R112, R112, 0x4, RZ, 0xc0, !PT ;  /* 0x0000000470707812 */ /* 0x000fe200078ec0ff */
[----:B------:R-:W-:Y:S01]  /*69f0*/  UIADD3 UR44, UPT, UPT, UR42, 0x400, URZ ;  /* 0x000004002a2c7890 */ /* 0x000fe2000fffe0ff */
[----:B------:R-:W-:Y:S01]  /*6a00*/  LOP3.LUT R111, R3, 0x18, R111, 0xf8, !PT ;  /* 0x00000018036f7812 */ /* 0x000fe200078ef86f */
[----:B------:R-:W-:Y:S01]  /*6a10*/  HFMA2 R45, -RZ, RZ, 0, 0 ;  /* 0x00000000ff2d7431 */ /* 0x000fe200000001ff */
[----:B------:R-:W2:Y:S01]  /*6a20*/  LDC R42, c[0x0][0xb0c] ;  /* 0x0002c300ff2a7b82 */ /* 0x000ea20000000800 */
[----:B------:R-:W-:Y:S01]  /*6a30*/  LOP3.LUT R46, R46, 0x600000, RZ, 0xc0, !PT ;  /* 0x006000002e2e7812 */ /* 0x000fe200078ec0ff */
[----:B------:R-:W-:Y:S01]  /*6a40*/  IMAD.MOV R109, RZ, RZ, -R112 ;  /* 0x000000ffff6d7224 */ /* 0x000fe200078e0a70 */
[----:B------:R-:W-:Y:S01]  /*6a50*/  LOP3.LUT R111, R111, 0xf20, R2, 0xf8, !PT ;  /* 0x00000f206f6f7812 */ /* 0x000fe200078ef802 */
[----:B------:R-:W-:Y:S01]  /*6a60*/  IMAD.MOV.U32 R108, RZ, RZ, 0x1 ;  /* 0x00000001ff6c7424 */ /* 0x000fe200078e00ff */
[----:B------:R-:W-:Y:S01]  /*6a70*/  CS2R R106, SRZ ;  /* 0x00000000006a7805 */ /* 0x000fe2000001ff00 */
[----:B------:R-:W-:Y:S01]  /*6a80*/  IMAD.MOV.U32 R120, RZ, RZ, RZ ;  /* 0x000000ffff787224 */ /* 0x000fe200078e00ff */
[----:B------:R-:W-:Y:S01]  /*6a90*/  CS2R R104, SRZ ;  /* 0x0000000000687805 */ /* 0x000fe2000001ff00 */
[----:B------:R-:W3:Y:S01]  /*6aa0*/  LDC R100, c[0x0][0xb20] ;  /* 0x0002c800ff647b82 */ /* 0x000ee20000000800 */
[----:B------:R-:W4:Y:S01]  /*6ab0*/  LDS R0, [UR42+0x3c0] ;  /* 0x0003c02aff007984 */ /* 0x000f220008000800 */
[----:B------:R-:W-:Y:S01]  /*6ac0*/  SHF.L.U32 R110, R110, 0x4, RZ ;  /* 0x000000046e6e7819 */ /* 0x000fe200000006ff */
[----:B------:R-:W-:Y:S01]  /*6ad0*/  IMAD.SHL.U32 R109, R109, 0x10, RZ ;  /* 0x000000106d6d7824 */ /* 0x000fe200078e00ff */
[----:B------:R-:W-:Y:S01]  /*6ae0*/  LEA R111, R111, UR44, 0x1 ;  /* 0x0000002c6f6f7c11 */ /* 0x000fe2000f8e08ff */
[----:B------:R-:W1:Y:S03]  /*6af0*/  LDCU.64 UR46, c[0x0][0x348] ;  /* 0x00006900ff2e77ac */ /* 0x000e660008000a00 */
[----:B------:R-:W1:Y:S01]  /*6b00*/  LDC R41, c[0x0][0xb30] ;  /* 0x0002cc00ff297b82 */ /* 0x000e620000000800 */
[----:B------:R-:W1:Y:S01]  /*6b10*/  LDCU.64 UR38, c[0x0][0x888] ;  /* 0x00011100ff2677ac */ /* 0x000e620008000a00 */
[----:B------:R-:W-:-:S06]  /*6b20*/  UMOV UR43, URZ ;  /* 0x000000ff002b7c82 */ /* 0x000fcc0008000000 */
[----:B------:R-:W1:Y:S08]  /*6b30*/  LDC.64 R92, c[0x0][0xb10] ;  /* 0x0002c400ff5c7b82 */ /* 0x000e700000000a00 */
[----:B------:R-:W1:Y:S08]  /*6b40*/  LDC.64 R38, c[0x0][0xb18] ;  /* 0x0002c600ff267b82 */ /* 0x000e700000000a00 */
[----:B------:R-:W1:Y:S08]  /*6b50*/  LDC.64 R88, c[0x0][0x888] ;  /* 0x00022200ff587b82 */ /* 0x000e700000000a00 */
[----:B------:R-:W1:Y:S01]  /*6b60*/  LDC.64 R36, c[0x0][0xb28] ;  /* 0x0002ca00ff247b82 */ /* 0x000e620000000a00 */
[----:B----4-:R-:W-:-:S07]  /*6b70*/  IMAD.IADD R46, R0, 0x1, R46 ;  /* 0x00000001002e7824 */ /* 0x010fce00078e022e */
[----:B------:R-:W4:Y:S08]  /*6b80*/  LDC.64 R90, c[0x0][0x890] ;  /* 0x00022400ff5a7b82 */ /* 0x000f300000000a00 */
[----:B------:R-:W1:Y:S08]  /*6b90*/  LDC.64 R86, c[0x0][0x8b0] ;  /* 0x00022c00ff567b82 */ /* 0x000e700000000a00 */
[----:B------:R-:W1:Y:S08]  /*6ba0*/  LDC.64 R84, c[0x0][0x8a8] ;  /* 0x00022a00ff547b82 */ /* 0x000e700000000a00 */
[----:B--23--:R-:W1:Y:S02]  /*6bb0*/  LDC R101, c[0x0][0x374] ;  /* 0x0000dd00ff657b82 */ /* 0x00ce640000000800 */
.L_x_158:
[----:B------:R-:W-:Y:S02]  /*6bc0*/  LEA R0, R120, UR42, 0x3 ;  /* 0x0000002a78007c11 */ /* 0x000fe4000f8e18ff */
[----:B------:R-:W-:Y:S02]  /*6bd0*/  SHF.L.U32 R2, R106, 0x1f, RZ ;  /* 0x0000001f6a027819 */ /* 0x000fe400000006ff */
[----:B-1----:R-:W-:Y:S02]  /*6be0*/  LEA R16, R120, UR42, 0x4 ;  /* 0x0000002a78107c11 */ /* 0x002fe4000f8e20ff */
[----:B--2---:R-:W2:Y:S02]  /*6bf0*/  SYNCS.PHASECHK.TRANS64.TRYWAIT P0, [R0+URZ+0x310], R2 ;  /* 0x00031002000075a7 */ /* 0x004ea400080011ff */
[----:B--2---:R-:W-:Y:S05]  /*6c00*/  @!P0 BRA `(.L_x_139) ;  /* 0x0000003000f88947 */ /* 0x004fea0003800000 */
.L_x_283:
[----:B------:R-:W3:Y:S01]  /*6c10*/  LDC.64 R10, c[0x0][0xb10] ;  /* 0x0002c400ff0a7b82 */ /* 0x000ee20000000a00 */
[----:B------:R-:W4:Y:S01]  /*6c20*/  LDS.128 R16, [R16+0x3a0] ;  /* 0x0003a00010107984 */ /* 0x000f220000000c00 */
[----:B-1----:R-:W-:Y:S01]  /*6c30*/  ISETP.NE.AND P1, PT, R41, 0x1, PT ;  /* 0x000000012900780c */ /* 0x002fe20003f25270 */
[----:B--2---:R-:W-:Y:S01]  /*6c40*/  VIADD R0, R0, 0x320 ;  /* 0x0000032000007836 */ /* 0x004fe20000000000 */
[----:B------:R-:W-:Y:S04]  /*6c50*/  ISETP.GE.AND P0, PT, R40, 0x1, PT ;  /* 0x000000012800780c */ /* 0x000fe80003f06270 */
[----:B------:R-:W1:Y:S01]  /*6c60*/  LDC.64 R8, c[0x0][0xb18] ;  /* 0x0002c600ff087b82 */ /* 0x000e620000000a00 */
[----:B------:R-:W-:Y:S01]  /*6c70*/  PRMT R0, RZ, 0x654, R0 ;  /* 0x00000654ff007816 */ /* 0x000fe20000000000 */
[----:B------:R-:W-:Y:S01]  /*6c80*/  @!PT LDS RZ, [RZ] ;  /* 0x00000000fffff984 */ /* 0x000fe20000000800 */
[----:B------:R-:W-:Y:S01]  /*6c90*/  @!PT LDS RZ, [RZ] ;  /* 0x00000000fffff984 */ /* 0x000fe20000000800 */
[----:B------:R-:W-:Y:S01]  /*6ca0*/  @!PT LDS RZ, [RZ] ;  /* 0x00000000fffff984 */ /* 0x000fe20000000800 */
[----:B------:R-:W-:Y:S01]  /*6cb0*/  @!PT LDS RZ, [RZ] ;  /* 0x00000000fffff984 */ /* 0x000fe20000000800 */
[----:B------:R2:W-:Y:S06]  /*6cc0*/  MEMBAR.ALL.CTA ;  /* 0x0000000000007992 */ /* 0x0005ec0000008000 */
[----:B--2---:R-:W2:Y:S01]  /*6cd0*/  FENCE.VIEW.ASYNC.S ;  /* 0x00000000000073c6 */ /* 0x004ea20000000000 */
[----:B------:R-:W1:Y:S08]  /*6ce0*/  @!P1 LDC R12, c[0x0][0xb20] ;  /* 0x0002c800ff0c9b82 */ /* 0x000e700000000800 */
[----:B------:R-:W1:Y:S01]  /*6cf0*/  @!P1 LDC R7, c[0x0][0xb0c] ;  /* 0x0002c300ff079b82 */ /* 0x000e620000000800 */
[----:B--2---:R2:W-:Y:S01]  /*6d00*/  SYNCS.ARRIVE.TRANS64.RED.A1T0 RZ, [R0+URZ], RZ ;  /* 0x000000ff00ff79a7 */ /* 0x0045e200081004ff */
[----:B----4-:R-:W-:Y:S04]  /*6d10*/  LOP3.LUT P4, RZ, R18, 0x1, RZ, 0xc0, !PT ;  /* 0x0000000112ff7812 */ /* 0x010fe8000788c0ff */
[----:B------:R-:W-:Y:S09]  /*6d20*/  P2R R114, PR, RZ, 0x10 ;  /* 0x00000010ff727803 */ /* 0x000ff20000000000 */
[----:B------:R-:W-:Y:S02]  /*6d30*/  @P4 MOV R44, R16 ;  /* 0x00000010002c4202 */ /* 0x000fe40000000f00 */
[----:B------:R-:W-:Y:S01]  /*6d40*/  @P4 LOP3.LUT R43, R17, 0xffff, RZ, 0xc0, !PT ;  /* 0x0000ffff112b4812 */ /* 0x000fe200078ec0ff */
[----:B--23--:R-:W-:Y:S06]  /*6d50*/  @!P0 BRA `(.L_x_140) ;  /* 0x0000000000a48947 */ /* 0x00cfec0003800000 */
[-C--:B------:R-:W-:Y:S01]  /*6d60*/  IMAD.HI.U32 R0, R101, R39.reuse, RZ ;  /* 0x0000002765007227 */ /* 0x080fe200078e00ff */
[----:B------:R-:W-:Y:S02]  /*6d70*/  ISETP.NE.AND P0, PT, R38, 0x1, PT ;  /* 0x000000012600780c */ /* 0x000fe40003f05270 */
[----:B------:R-:W-:Y:S01]  /*6d80*/  ISETP.NE.AND P2, PT, R40, 0x1, PT ;  /* 0x000000012800780c */ /* 0x000fe20003f45270 */
[----:B------:R-:W-:Y:S01]  /*6d90*/  IMAD.HI.U32 R4, R102, R92, RZ ;  /* 0x0000005c66047227 */ /* 0x000fe200078e00ff */
[----:B------:R-:W-:Y:S02]  /*6da0*/  SHF.R.U32.HI R0, RZ, R100, R0 ;  /* 0x00000064ff007219 */ /* 0x000fe40000011600 */
[----:B------:R-:W-:Y:S01]  /*6db0*/  ISETP.NE.AND P3, PT, R42, 0x1, PT ;  /* 0x000000012a00780c */ /* 0x000fe20003f65270 */
[----:B------:R-:W-:Y:S01]  /*6dc0*/  IMAD.HI.U32 R6, R43, R39, RZ ;  /* 0x000000272b067227 */ /* 0x000fe200078e00ff */
[-C--:B------:R-:W-:Y:S02]  /*6dd0*/  SHF.R.U32.HI R4, RZ, R93.reuse, R4 ;  /* 0x0000005dff047219 */ /* 0x080fe40000011604 */
        /* <DEDUP_REMOVED lines=14> */
[C---:B------:R-:W-:Y:S03]  /*6ec0*/  IMAD.HI.U32 R0, R3.reuse, R36, RZ ;  /* 0x0000002403007227 */ /* 0x040fe600078e00ff */
[C---:B------:R-:W-:Y:S02]  /*6ed0*/  ISETP.GE.OR P0, PT, R2.reuse, R5, P0 ;  /* 0x000000050200720c */ /* 0x040fe40000706670 */
[----:B------:R-:W-:Y:S04]  /*6ee0*/  SHF.R.U32.HI R0, RZ, R37, R0 ;  /* 0x00000025ff007219 */ /* 0x000fe80000011600 */
[C---:B------:R-:W-:Y:S05]  /*6ef0*/  SEL R6, R3.reuse, R0, !P2 ;  /* 0x0000000003067207 */ /* 0x040fea0005000000 */
        /* <DEDUP_REMOVED lines=14> */
[----:B------:R-:W-:Y:S07]  /*6fe0*/  IMAD R43, R3, R38, R43 ;  /* 0x00000026032b7224 */ /* 0x000fee00078e022b */
.L_x_140:
[----:B------:R-:W-:Y:S01]  /*6ff0*/  @!P1 IMAD.HI.U32 R0, R44, R10, RZ ;  /* 0x0000000a2c009227 */ /* 0x000fe200078e00ff */
[----:B-1----:R-:W-:Y:S01]  /*7000*/  @!P1 ISETP.NE.AND P0, PT, R8, 0x1, PT ;  /* 0x000000010800980c */ /* 0x002fe20003f05270 */
[----:B------:R-:W-:Y:S01]  /*7010*/  ULOP3.LUT UP0, URZ, UR44, 0x1b0, URZ, 0xc0, !UPT ;  /* 0x000001b02cff7892 */ /* 0x000fe2000f80c0ff */
[----:B------:R-:W-:Y:S01]  /*7020*/  @!P1 ISETP.NE.AND P2, PT, R7, 0x1, PT ;  /* 0x000000010700980c */ /* 0x000fe20003f45270 */
[C---:B------:R-:W-:Y:S01]  /*7030*/  @!P1 IMAD.HI.U32 R2, R43.reuse, R9, RZ ;  /* 0x000000092b029227 */ /* 0x040fe200078e00ff */
[----:B------:R-:W-:Y:S02]  /*7040*/  @!P1 SHF.R.U32.HI R0, RZ, R11, R0 ;  /* 0x0000000bff009219 */ /* 0x000fe40000011600 */
[----:B------:R-:W-:Y:S01]  /*7050*/  @P4 SHF.R.U32.HI R103, RZ, 0x10, R17 ;  /* 0x00000010ff674819 */ /* 0x000fe20000011611 */
[----:B------:R-:W-:Y:S01]  /*7060*/  VIADD R120, R120, 0x1 ;  /* 0x0000000178787836 */ /* 0x000fe20000000000 */
[----:B------:R-:W-:Y:S02]  /*7070*/  @!P1 SHF.R.U32.HI R2, RZ, R12, R2 ;  /* 0x0000000cff029219 */ /* 0x000fe40000011602 */
[----:B------:R-:W-:Y:S02]  /*7080*/  @!P1 SEL R3, R44, R0, !P2 ;  /* 0x000000002c039207 */ /* 0x000fe40005000000 */
[----:B------:R-:W-:Y:S05]  /*7090*/  @!P1 SEL R2, R43, R2, !P0 ;  /* 0x000000022b029207 */ /* 0x000fea0004000000 */
[----:B------:R-:W-:Y:S02]  /*70a0*/  @!P1 IMAD.IADD R0, R2, 0x1, -R3 ;  /* 0x0000000102009824 */ /* 0x000fe400078e0a03 */
[----:B------:R-:W-:Y:S02]  /*70b0*/  @!P1 IMAD.IADD R2, R3, 0x1, -R2 ;  /* 0x0000000103029824 */ /* 0x000fe400078e0a02 */
[----:B------:R-:W-:Y:S02]  /*70c0*/  @!P1 IMAD R44, R0, R7, R44 ;  /* 0x00000007002c9224 */ /* 0x000fe400078e022c */
[----:B------:R-:W-:Y:S01]  /*70d0*/  @!P1 IMAD R43, R2, R8, R43 ;  /* 0x00000008022b9224 */ /* 0x000fe200078e022b */
[----:B------:R-:W-:Y:S06]  /*70e0*/  BRA.U !UP0, `(.L_x_141) ;  /* 0x00000001087c7547 */ /* 0x000fec000b800000 */
[----:B------:R-:W1:Y:S01]  /*70f0*/  LDCU.64 UR8, c[0x4][0x80] ;  /* 0x01001000ff0877ac */ /* 0x000e620008000a00 */
[----:B------:R-:W-:Y:S01]  /*7100*/  MOV R2, 0x0 ;  /* 0x0000000000027802 */ /* 0x000fe20000000f00 */
[----:B------:R-:W-:Y:S02]  /*7110*/  HFMA2 R12, -RZ, RZ, 0, 5.9604644775390625e-08 ;  /* 0x00000001ff0c7431 */ /* 0x000fe400000001ff */
[----:B------:R-:W-:Y:S01]  /*7120*/  IMAD.MOV.U32 R8, RZ, RZ, 0x70 ;  /* 0x00000070ff087424 */ /* 0x000fe200078e00ff */
[----:B------:R2:W3:Y:S01]  /*7130*/  LDC.64 R14, c[0x4][R2] ;  /* 0x01000000020e7b82 */ /* 0x0004e20000000a00 */
[----:B------:R-:W4:Y:S01]  /*7140*/  LDCU.64 UR6, c[0x4][0x88] ;  /* 0x01001100ff0677ac */ /* 0x000f220008000a00 */
[----:B------:R-:W-:Y:S01]  /*7150*/  IMAD.MOV.U32 R13, RZ, RZ, RZ ;  /* 0x000000ffff0d7224 */ /* 0x000fe200078e00ff */
[----:B------:R-:W2:Y:S01]  /*7160*/  LDCU.64 UR4, c[0x4][0x8] ;  /* 0x01000100ff0477ac */ /* 0x000ea20008000a00 */
[----:B-1----:R-:W-:Y:S01]  /*7170*/  MOV R5, UR9 ;  /* 0x0000000900057c02 */ /* 0x002fe20008000f00 */
[----:B------:R-:W-:Y:S01]  /*7180*/  IMAD.U32 R4, RZ, RZ, UR8 ;  /* 0x00000008ff047e24 */ /* 0x000fe2000f8e00ff */
[----:B----4-:R-:W-:Y:S01]  /*7190*/  MOV R7, UR7 ;  /* 0x0000000700077c02 */ /* 0x010fe20008000f00 */
[----:B------:R-:W-:Y:S01]  /*71a0*/  IMAD.U32 R6, RZ, RZ, UR6 ;  /* 0x00000006ff067e24 */ /* 0x000fe2000f8e00ff */
[----:B--2---:R-:W-:Y:S01]  /*71b0*/  MOV R11, UR5 ;  /* 0x00000005000b7c02 */ /* 0x004fe20008000f00 */
[----:B------:R-:W-:Y:S02]  /*71c0*/  IMAD.U32 R10, RZ, RZ, UR4 ;  /* 0x00000004ff0a7e24 */ /* 0x000fe4000f8e00ff */
[----:B------:R-:W-:Y:S07]  /*71d0*/  LEPC R20, `(.L_x_142) ;  /* 0x000000001014794e */ /* 0x000fee0000000000 */
[----:B---3-5:R-:W-:Y:S05]  /*71e0*/  CALL.ABS.NOINC R14 ;  /* 0x000000000e007343 */ /* 0x028fea0003c00000 */
.L_x_142:
[----:B------:R-:W1:Y:S01]  /*71f0*/  LDCU.64 UR8, c[0x4][0x80] ;  /* 0x01001000ff0877ac */ /* 0x000e620008000a00 */
[----:B------:R-:W2:Y:S01]  /*7200*/  LDC.64 R2, c[0x4][R2] ;  /* 0x0100000002027b82 */ /* 0x000ea20000000a00 */
[----:B------:R-:W-:Y:S02]  /*7210*/  HFMA2 R12, -RZ, RZ, 0, 5.9604644775390625e-08 ;  /* 0x00000001ff0c7431 */ /* 0x000fe400000001ff */
[----:B------:R-:W-:Y:S02]  /*7220*/  IMAD.MOV.U32 R8, RZ, RZ, 0x70 ;  /* 0x00000070ff087424 */ /* 0x000fe400078e00ff */
[----:B------:R-:W-:Y:S01]  /*7230*/  IMAD.MOV.U32 R13, RZ, RZ, RZ ;  /* 0x000000ffff0d7224 */ /* 0x000fe200078e00ff */
[----:B------:R-:W3:Y:S01]  /*7240*/  LDCU.64 UR6, c[0x4][0x88] ;  /* 0x01001100ff0677ac */ /* 0x000ee20008000a00 */
[----:B------:R-:W4:Y:S01]  /*7250*/  LDCU.64 UR4, c[0x4][0x8] ;  /* 0x01000100ff0477ac */ /* 0x000f220008000a00 */
[----:B-1----:R-:W-:Y:S02]  /*7260*/  MOV R4, UR8 ;  /* 0x0000000800047c02 */ /* 0x002fe40008000f00 */
[----:B------:R-:W-:Y:S02]  /*7270*/  MOV R5, UR9 ;  /* 0x0000000900057c02 */ /* 0x000fe40008000f00 */
[----:B---3--:R-:W-:Y:S01]  /*7280*/  MOV R7, UR7 ;  /* 0x0000000700077c02 */ /* 0x008fe20008000f00 */
[----:B------:R-:W-:Y:S01]  /*7290*/  IMAD.U32 R6, RZ, RZ, UR6 ;  /* 0x00000006ff067e24 */ /* 0x000fe2000f8e00ff */
[----:B----4-:R-:W-:Y:S01]  /*72a0*/  MOV R11, UR5 ;  /* 0x00000005000b7c02 */ /* 0x010fe20008000f00 */
[----:B------:R-:W-:Y:S02]  /*72b0*/  IMAD.U32 R10, RZ, RZ, UR4 ;  /* 0x00000004ff0a7e24 */ /* 0x000fe4000f8e00ff */
[----:B------:R-:W-:Y:S07]  /*72c0*/  LEPC R20, `(.L_x_141) ;  /* 0x000000001014794e */ /* 0x000fee0000000000 */
[----:B--2---:R-:W-:Y:S05]  /*72d0*/  CALL.ABS.NOINC R2 ;  /* 0x0000000002007343 */ /* 0x004fea0003c00000 */
.L_x_141:
[----:B------:R-:W-:Y:S01]  /*72e0*/  ISETP.NE.U32.AND P2, PT, R90, RZ, PT ;  /* 0x000000ff5a00720c */ /* 0x000fe20003f45070 */
[----:B------:R-:W-:Y:S01]  /*72f0*/  UISETP.NE.AND UP1, UPT, UR45, URZ, UPT ;  /* 0x000000ff2d00728c */ /* 0x000fe2000bf25270 */
[----:B------:R-:W-:Y:S02]  /*7300*/  ISETP.NE.U32.AND P4, PT, R86, RZ, PT ;  /* 0x000000ff5600720c */ /* 0x000fe40003f85070 */
[----:B------:R-:W-:Y:S02]  /*7310*/  ISETP.NE.AND.EX P2, PT, R91, RZ, PT, P2 ;  /* 0x000000ff5b00720c */ /* 0x000fe40003f45320 */
[----:B------:R-:W-:Y:S02]  /*7320*/  PLOP3.LUT P1, PT, PT, PT, PT, 0x8, 0x80 ;  /* 0x000000000080781c */ /* 0x000fe40003f2e170 */
[----:B------:R-:W-:Y:S02]  /*7330*/  PLOP3.LUT P0, PT, PT, PT, UP1, 0x80, 0x8 ;  /* 0x000000000008781c */ /* 0x000fe40003f0f018 */
[----:B------:R-:W-:Y:S02]  /*7340*/  ISETP.NE.AND.EX P4, PT, R87, RZ, PT, P4 ;  /* 0x000000ff5700720c */ /* 0x000fe40003f85340 */
[----:B------:R-:W1:Y:S09]  /*7350*/  @UP1 LDCU.64 UR4, c[0x0][0x888] ;  /* 0x00011100ff0417ac */ /* 0x000e720008000a00 */
[----:B------:R-:W-:Y:S01]  /*7360*/  @P0 PLOP3.LUT P1, PT, P2, PT, PT, 0x80, 0x8 ;  /* 0x000000000008081c */ /* 0x000fe2000172f070 */
[----:B-1----:R-:W-:Y:S04]  /*7370*/  @UP1 UISETP.NE.U32.AND UP0, UPT, UR4, URZ, UPT ;  /* 0x000000ff0400128c */ /* 0x002fe8000bf05070 */
[----:B------:R-:W-:Y:S04]  /*7380*/  @UP1 UISETP.NE.AND.EX UP0, UPT, UR5, URZ, UPT, UP0 ;  /* 0x000000ff0500128c */ /* 0x000fe8000bf05300 */
[----:B------:R-:W-:Y:S01]  /*7390*/  @UP1 USEL UR4, URZ, 0xffffffff, UP0 ;  /* 0xffffffffff041887 */ /* 0x000fe20008000000 */
[----:B------:R-:W-:Y:S11]  /*73a0*/  @!P2 BRA `(.L_x_143) ;  /* 0x00000000002ca947 */ /* 0x000ff60003800000 */
[----:B------:R-:W-:Y:S01]  /*73b0*/  ISETP.NE.U32.AND P3, PT, R88, RZ, PT ;  /* 0x000000ff5800720c */ /* 0x000fe20003f65070 */
[----:B------:R-:W-:Y:S03]  /*73c0*/  IMAD.MOV.U32 R98, RZ, RZ, 0x1 ;  /* 0x00000001ff627424 */ /* 0x000fe600078e00ff */
[----:B------:R-:W-:Y:S11]  /*73d0*/  ISETP.NE.AND.EX P3, PT, R89, RZ, PT, P3 ;  /* 0x000000ff5900720c */ /* 0x000ff60003f65330 */
[----:B------:R-:W-:Y:S02]  /*73e0*/  @!UPT UIADD3 URZ, UPT, UPT, URZ, URZ, URZ ;  /* 0x000000fffffff290 */ /* 0x000fe4000fffe0ff */
[----:B------:R-:W1:Y:S01]  /*73f0*/  @P3 LDC.64 R2, c[0x0][0x888] ;  /* 0x00022200ff023b82 */ /* 0x000e620000000a00 */
[----:B------:R-:W-:Y:S04]  /*7400*/  @P3 IMAD R0, R90, UR36, RZ ;  /* 0x000000245a003c24 */ /* 0x000fe8000f8e02ff */
[----:B-1----:R-:W-:Y:S04]  /*7410*/  @P3 IMAD.WIDE R2, R0, 0x4, R2 ;  /* 0x0000000400023825 */ /* 0x002fe800078e0202 */
[----:B------:R-:W-:Y:S01]  /*7420*/  HFMA2 R0, -RZ, RZ, 0, 5.9604644775390625e-08 ;  /* 0x00000001ff007431 */ /* 0x000fe200000001ff */
[----:B-----5:R1:W5:Y:S04]  /*7430*/  @P3 LDG.E R48, desc[UR40][R2.64] ;  /* 0x0000002802303981 */ /* 0x020368000c1e1900 */
[----:B------:R-:W-:Y:S01]  /*7440*/  @!P3 PRMT R98, R0, 0x7610, R98 ;  /* 0x000076100062b816 */ /* 0x000fe20000000062 */
[----:B-1----:R-:W2:Y:S06]  /*7450*/  @!P3 LDC R48, c[0x0][0x880] ;  /* 0x00022000ff30bb82 */ /* 0x002eac0000000800 */
.L_x_143:
[----:B------:R-:W-:Y:S05]  /*7460*/  @!P4 BRA `(.L_x_144) ;  /* 0x000000000020c947 */ /* 0x000fea0003800000 */
[----:B------:R-:W-:Y:S04]  /*7470*/  ISETP.NE.U32.AND P3, PT, R84, RZ, PT ;  /* 0x000000ff5400720c */ /* 0x000fe80003f65070 */
[----:B------:R-:W-:Y:S11]  /*7480*/  ISETP.NE.AND.EX P3, PT, R85, RZ, PT, P3 ;  /* 0x000000ff5500720c */ /* 0x000ff60003f65330 */
[----:B------:R-:W-:Y:S02]  /*7490*/  @!UPT UIADD3 URZ, UPT, UPT, URZ, URZ, URZ ;  /* 0x000000fffffff290 */ /* 0x000fe4000fffe0ff */
[----:B------:R-:W1:Y:S01]  /*74a0*/  @P3 LDC.64 R2, c[0x0][0x8a8] ;  /* 0x00022a00ff023b82 */ /* 0x000e620000000a00 */
[----:B------:R-:W-:Y:S04]  /*74b0*/  @P3 IMAD R0, R86, UR36, RZ ;  /* 0x0000002456003c24 */ /* 0x000fe8000f8e02ff */
[----:B-1----:R-:W-:Y:S05]  /*74c0*/  @P3 IMAD.WIDE R2, R0, 0x4, R2 ;  /* 0x0000000400023825 */ /* 0x002fea00078e0202 */
[----:B-----5:R1:W5:Y:S02]  /*74d0*/  @P3 LDG.E R47, desc[UR40][R2.64] ;  /* 0x00000028022f3981 */ /* 0x020364000c1e1900 */
[----:B-1----:R-:W3:Y:S02]  /*74e0*/  @!P3 LDC R47, c[0x0][0x8a0] ;  /* 0x00022800ff2fbb82 */ /* 0x002ee40000000800 */
.L_x_144:
[----:B--2--5:R-:W-:Y:S01]  /*74f0*/  @P0 FSETP.NEU.AND P4, PT, R48, RZ, PT ;  /* 0x000000ff3000020b */ /* 0x024fe20003f8d000 */
[----:B------:R-:W-:Y:S01]  /*7500*/  IMAD.U32 R0, RZ, RZ, UR4 ;  /* 0x00000004ff007e24 */ /* 0x000fe2000f8e00ff */
[----:B------:R-:W-:Y:S01]  /*7510*/  @P0 LOP3.LUT P3, RZ, R98, 0xff, RZ, 0xc0, !PT ;  /* 0x000000ff62ff0812 */ /* 0x000fe2000786c0ff */
[C---:B------:R-:W-:Y:S01]  /*7520*/  IMAD.SHL.U32 R119, R105.reuse, 0x2000, RZ ;  /* 0x0000200069777824 */ /* 0x040fe200078e00ff */
[----:B------:R-:W-:Y:S01]  /*7530*/  @P0 SEL R2, RZ, 0xffffffff, P4 ;  /* 0xffffffffff020807 */ /* 0x000fe20002000000 */
[----:B------:R-:W-:Y:S01]  /*7540*/  BSSY B1, `(.L_x_145) ;  /* 0x0000039000017945 */ /* 0x000fe20003800000 */
[----:B------:R-:W-:Y:S01]  /*7550*/  LEA R3, R105, UR42, 0x3 ;  /* 0x0000002a69037c11 */ /* 0x000fe2000f8e18ff */
[----:B------:R-:W-:Y:S01]  /*7560*/  IMAD.IADD R118, R111, 0x1, R119 ;  /* 0x000000016f767824 */ /* 0x000fe200078e0277 */
[----:B------:R-:W-:Y:S02]  /*7570*/  @P1 SEL R2, R0, R2, !P3 ;  /* 0x0000000200021207 */ /* 0x000fe40005800000 */
[----:B------:R-:W-:Y:S02]  /*7580*/  CS2R R82, SRZ ;  /* 0x0000000000527805 */ /* 0x000fe4000001ff00 */
[----:B------:R-:W-:Y:S01]  /*7590*/  LOP3.LUT R0, R108, 0x1, RZ, 0x3c, !PT ;  /* 0x000000016c007812 */ /* 0x000fe200078e3cff */
[--C-:B------:R-:W-:Y:S01]  /*75a0*/  IMAD.IADD R117, R110, 0x1, R118.reuse ;  /* 0x000000016e757824 */ /* 0x100fe200078e0276 */
[----:B------:R-:W-:Y:S02]  /*75b0*/  @P0 LOP3.LUT R2, R2, 0x1, RZ, 0xc0, !PT ;  /* 0x0000000102020812 */ /* 0x000fe400078ec0ff */
[----:B------:R-:W-:Y:S02]  /*75c0*/  CS2R R80, SRZ ;  /* 0x0000000000507805 */ /* 0x000fe4000001ff00 */
[----:B------:R-:W-:Y:S02]  /*75d0*/  LEA R122, R45, UR42, 0x3 ;  /* 0x0000002a2d7a7c11 */ /* 0x000fe4000f8e18ff */
[----:B------:R-:W-:Y:S02]  /*75e0*/  CS2R R74, SRZ ;  /* 0x00000000004a7805 */ /* 0x000fe4000001ff00 */
[----:B------:R-:W-:Y:S02]  /*75f0*/  ISETP.NE.U32.OR P5, PT, R2, 0x1, !P0 ;  /* 0x000000010200780c */ /* 0x000fe400047a5470 */
[----:B------:R-:W-:Y:S02]  /*7600*/  CS2R R72, SRZ ;  /* 0x0000000000487805 */ /* 0x000fe4000001ff00 */
[----:B------:R-:W-:Y:S02]  /*7610*/  SHF.L.U32 R4, R107, 0x1f, RZ ;  /* 0x0000001f6b047819 */ /* 0x000fe400000006ff */
[----:B------:R-:W-:Y:S02]  /*7620*/  CS2R R66, SRZ ;  /* 0x0000000000427805 */ /* 0x000fe4000001ff00 */
[----:B------:R-:W-:Y:S02]  /*7630*/  PLOP3.LUT P4, PT, PT, PT, PT, 0x8, 0x80 ;  /* 0x000000000080781c */ /* 0x000fe40003f8e170 */
[----:B------:R-:W-:Y:S02]  /*7640*/  CS2R R64, SRZ ;  /* 0x0000000000407805 */ /* 0x000fe4000001ff00 */
[----:B------:R-:W-:Y:S02]  /*7650*/  P2R R121, PR, RZ, 0x20 ;  /* 0x00000020ff797803 */ /* 0x000fe40000000000 */
[----:B------:R-:W-:Y:S02]  /*7660*/  CS2R R18, SRZ ;  /* 0x0000000000127805 */ /* 0x000fe4000001ff00 */
[----:B------:R-:W-:Y:S01]  /*7670*/  CS2R R16, SRZ ;  /* 0x0000000000107805 */ /* 0x000fe2000001ff00 */
[----:B------:R-:W-:Y:S02]  /*7680*/  IMAD.IADD R116, R109, 0x1, R118 ;  /* 0x000000016d747824 */ /* 0x000fe400078e0276 */
[----:B------:R-:W-:Y:S01]  /*7690*/  IMAD R115, R112, -0x10, R117 ;  /* 0xfffffff070737824 */ /* 0x000fe200078e0275 */
[----:B------:R-:W-:Y:S04]  /*76a0*/  @P5 SHF.L.U32 R2, R0, 0x1f, RZ ;  /* 0x0000001f00025819 */ /* 0x000fe800000006ff */
[----:B------:R1:W2:Y:S01]  /*76b0*/  @P5 SYNCS.PHASECHK.TRANS64.TRYWAIT P0, [R3+URZ+0x2e0], R2 ;  /* 0x0002e002030055a7 */ /* 0x0002a200080011ff */
[----:B------:R4:W3:Y:S01]  /*76c0*/  SYNCS.PHASECHK.TRANS64.TRYWAIT P3, [R122+URZ+0x330], R4 ;  /* 0x000330047a0075a7 */ /* 0x0008e200080611ff */
[----:B-1----:R-:W-:Y:S01]  /*76d0*/  IMAD R2, R45, 0x20, R46 ;  /* 0x000000202d027824 */ /* 0x002fe200078e022e */
[----:B--2---:R-:W-:Y:S01]  /*76e0*/  @P5 PLOP3.LUT P4, PT, P0, PT, PT, 0x8, 0x80 ;  /* 0x000000000080581c */ /* 0x004fe2000078e170 */
[----:B------:R-:W-:Y:S01]  /*76f0*/  @!UPT UIADD3 URZ, UPT, UPT, URZ, URZ, URZ ;  /* 0x000000fffffff290 */ /* 0x000fe2000fffe0ff */
[----:B---34-:R-:W-:Y:S11]  /*7700*/  @!P5 BRA `(.L_x_146) ;  /* 0x000000000070d947 */ /* 0x018ff60003800000 */
[----:B------:R-:W-:Y:S01]  /*7710*/  ISETP.NE.U32.AND P0, PT, RZ, UR38, PT ;  /* 0x00000026ff007c0c */ /* 0x000fe2000bf05070 */
[----:B------:R-:W-:Y:S01]  /*7720*/  BSSY B0, `(.L_x_147) ;  /* 0x0000016000007945 */ /* 0x000fe20003800000 */
[----:B------:R-:W-:Y:S02]  /*7730*/  FSETP.NEU.AND P1, PT, R48, RZ, PT ;  /* 0x000000ff3000720b */ /* 0x000fe40003f2d000 */
[----:B------:R-:W-:Y:S02]  /*7740*/  CS2R R18, SRZ ;  /* 0x0000000000127805 */ /* 0x000fe4000001ff00 */
[----:B------:R-:W-:Y:S02]  /*7750*/  ISETP.NE.AND.EX P0, PT, RZ, UR39, PT, P0 ;  /* 0x00000027ff007c0c */ /* 0x000fe4000bf05300 */
[----:B------:R-:W-:Y:S02]  /*7760*/  CS2R R16, SRZ ;  /* 0x0000000000107805 */ /* 0x000fe4000001ff00 */
[----:B------:R-:W-:Y:S02]  /*7770*/  SEL R5, RZ, 0xffffffff, P1 ;  /* 0xffffffffff057807 */ /* 0x000fe40000800000 */
[----:B------:R-:W-:Y:S02]  /*7780*/  CS2R R66, SRZ ;  /* 0x0000000000427805 */ /* 0x000fe4000001ff00 */
[----:B------:R-:W-:Y:S02]  /*7790*/  LOP3.LUT P1, RZ, R98, 0xff, RZ, 0xc0, !PT ;  /* 0x000000ff62ff7812 */ /* 0x000fe4000782c0ff */
[----:B------:R-:W-:Y:S02]  /*77a0*/  CS2R R64, SRZ ;  /* 0x0000000000407805 */ /* 0x000fe4000001ff00 */
[----:B------:R-:W-:Y:S02]  /*77b0*/  SEL R6, RZ, 0xffffffff, P0 ;  /* 0xffffffffff067807 */ /* 0x000fe40000000000 */
[----:B------:R-:W-:Y:S02]  /*77c0*/  CS2R R74, SRZ ;  /* 0x00000000004a7805 */ /* 0x000fe4000001ff00 */
[----:B------:R-:W-:Y:S01]  /*77d0*/  CS2R R72, SRZ ;  /* 0x0000000000487805 */ /* 0x000fe2000001ff00 */
[----:B------:R-:W-:Y:S01]  /*77e0*/  IMAD.MOV.U32 R83, RZ, RZ, RZ ;  /* 0x000000ffff537224 */ /* 0x000fe200078e00ff */
[----:B------:R-:W-:Y:S02]  /*77f0*/  @P2 SEL R5, R6, R5, !P1 ;  /* 0x0000000506052207 */ /* 0x000fe40004800000 */
[----:B------:R-:W-:Y:S02]  /*7800*/  CS2R R80, SRZ ;  /* 0x0000000000507805 */ /* 0x000fe4000001ff00 */
[----:B------:R-:W-:Y:S04]  /*7810*/  LOP3.LUT R5, R5, 0x1, RZ, 0xc0, !PT ;  /* 0x0000000105057812 */ /* 0x000fe800078ec0ff */
[----:B------:R-:W-:Y:S01]  /*7820*/  ISETP.NE.U32.AND P0, PT, R5, 0x1, PT ;  /* 0x000000010500780c */ /* 0x000fe20003f05070 */
[----:B------:R-:W-:Y:S01]  /*7830*/  @!UPT UIADD3 URZ, UPT, UPT, URZ, URZ, URZ ;  /* 0x000000fffffff290 */ /* 0x000fe2000fffe0ff */
[----:B------:R-:W-:Y:S11]  /*7840*/  @!P4 BRA `(.L_x_148) ;  /* 0x00000000000cc947 */ /* 0x000ff60003800000 */
[----:B------:R-:W-:Y:S04]  /*7850*/  SHF.L.U32 R0, R0, 0x1f, RZ ;  /* 0x0000001f00007819 */ /* 0x000fe800000006ff */
[----:B------:R-:W1:Y:S02]  /*7860*/  SYNCS.PHASECHK.TRANS64.TRYWAIT P1, [R3+URZ+0x2e0], R0 ;  /* 0x0002e000030075a7 */ /* 0x000e6400080211ff */
[----:B-1----:R-:W-:Y:S05]  /*7870*/  @!P1 BRA `(.L_x_149) ;  /* 0x0000002400f09947 */ /* 0x002fea0003800000 */
.L_x_148:
[----:B------:R-:W-:Y:S05]  /*7880*/  BSYNC B0 ;  /* 0x0000000000007941 */ /* 0x000fea0003800000 */
.L_x_147:
[----:B------:R2:W3:Y:S04]  /*7890*/  @P0 LDS.128 R16, [R118] ;  /* 0x0000000076100984 */ /* 0x0004e80000000c00 */
[----:B------:R2:W4:Y:S04]  /*78a0*/  @P0 LDS.128 R64, [R117+0x10] ;  /* 0x0000100075400984 */ /* 0x0005280000000c00 */
[----:B------:R2:W1:Y:S04]  /*78b0*/  @P0 LDS.128 R72, [R116+0x20] ;  /* 0x0000200074480984 */ /* 0x0004680000000c00 */
[----:B------:R2:W1:Y:S02]  /*78c0*/  @P0 LDS.128 R80, [R115+0x30] ;  /* 0x0000300073500984 */ /* 0x0004640000000c00 */
.L_x_146:
[----:B------:R-:W-:Y:S05]  /*78d0*/  BSYNC B1 ;  /* 0x0000000000017941 */ /* 0x000fea0003800000 */
.L_x_145:
[----:B-1----:R-:W-:Y:S04]  /*78e0*/  SHF.R.U32.HI R0, RZ, 0x15, R2 ;  /* 0x00000015ff007819 */ /* 0x002fe80000011602 */
[----:B------:R-:W-:Y:S01]  /*78f0*/  LOP3.LUT P0, RZ, R0, 0x3, R99, 0x48, !PT ;  /* 0x0000000300ff7812 */ /* 0x000fe20007804863 */
[----:B------:R-:W-:Y:S01]  /*7900*/  @!UPT UIADD3 URZ, UPT, UPT, URZ, URZ, URZ ;  /* 0x000000fffffff290 */ /* 0x000fe2000fffe0ff */
[----:B------:R-:W-:Y:S11]  /*7910*/  @P3 BRA `(.L_x_150) ;  /* 0x0000000000083947 */ /* 0x000ff60003800000 */
[----:B------:R-:W1:Y:S02]  /*7920*/  SYNCS.PHASECHK.TRANS64.TRYWAIT P1, [R122+URZ+0x330], R4 ;  /* 0x000330047a0075a7 */ /* 0x000e6400080211ff */
[----:B-1----:R-:W-:Y:S05]  /*7930*/  @!P1 BRA `(.L_x_151) ;  /* 0x0000002400d49947 */ /* 0x002fea0003800000 */
.L_x_150:
[----:B------:R-:W-:Y:S05]  /*7940*/  @!P0 BRA `(.L_x_152) ;  /* 0x0000000000408947 */ /* 0x000fea0003800000 */
[----:B------:R-:W1:Y:S01]  /*7950*/  LDCU.64 UR8, c[0x4][0x70] ;  /* 0x01000e00ff0877ac */ /* 0x000e620008000a00 */
[----:B------:R-:W-:Y:S01]  /*7960*/  MOV R15, 0x0 ;  /* 0x00000000000f7802 */ /* 0x000fe20000000f00 */
[----:B------:R-:W-:Y:S02]  /*7970*/  HFMA2 R12, -RZ, RZ, 0, 5.9604644775390625e-08 ;  /* 0x00000001ff0c7431 */ /* 0x000fe400000001ff */
[----:B------:R-:W-:Y:S02]  /*7980*/  IMAD.MOV.U32 R8, RZ, RZ, 0x192 ;  /* 0x00000192ff087424 */ /* 0x000fe400078e00ff */
[----:B------:R-:W-:Y:S01]  /*7990*/  IMAD.MOV.U32 R13, RZ, RZ, RZ ;  /* 0x000000ffff0d7224 */ /* 0x000fe200078e00ff */
[----:B------:R-:W5:Y:S01]  /*79a0*/  LDCU.64 UR6, c[0x4][0x78] ;  /* 0x01000f00ff0677ac */ /* 0x000f620008000a00 */
[----:B------:R-:W2:Y:S01]  /*79b0*/  LDC.64 R14, c[0x4][R15] ;  /* 0x010000000f0e7b82 */ /* 0x000ea20000000a00 */
[----:B------:R-:W3:Y:S01]  /*79c0*/  LDCU.64 UR4, c[0x4][0x10] ;  /* 0x01000200ff0477ac */ /* 0x000ee20008000a00 */
[----:B-1----:R-:W-:Y:S01]  /*79d0*/  MOV R5, UR9 ;  /* 0x0000000900057c02 */ /* 0x002fe20008000f00 */
[----:B------:R-:W-:Y:S01]  /*79e0*/  IMAD.U32 R4, RZ, RZ, UR8 ;  /* 0x00000008ff047e24 */ /* 0x000fe2000f8e00ff */
[----:B-----5:R-:W-:Y:S01]  /*79f0*/  MOV R7, UR7 ;  /* 0x0000000700077c02 */ /* 0x020fe20008000f00 */
[----:B------:R-:W-:Y:S01]  /*7a00*/  IMAD.U32 R6, RZ, RZ, UR6 ;  /* 0x00000006ff067e24 */ /* 0x000fe2000f8e00ff */
[----:B---3--:R-:W-:Y:S01]  /*7a10*/  MOV R11, UR5 ;  /* 0x00000005000b7c02 */ /* 0x008fe20008000f00 */
[----:B------:R-:W-:Y:S02]  /*7a20*/  IMAD.U32 R10, RZ, RZ, UR4 ;  /* 0x00000004ff0a7e24 */ /* 0x000fe4000f8e00ff */
[----:B------:R-:W-:Y:S07]  /*7a30*/  LEPC R20, `(.L_x_152) ;  /* 0x000000001014794e */ /* 0x000fee0000000000 */
[----:B--2-4-:R-:W-:Y:S05]  /*7a40*/  CALL.ABS.NOINC R14 ;  /* 0x000000000e007343 */ /* 0x014fea0003c00000 */
.L_x_152:
[----:B------:R-:W-:Y:S01]  /*7a50*/  ISETP.NE.AND P0, PT, R113, RZ, PT ;  /* 0x000000ff7100720c */ /* 0x000fe20003f05270 */
[----:B------:R-:W-:Y:S05]  /*7a60*/  WARPSYNC.ALL ;  /* 0x0000000000007948 */ /* 0x000fea0003800000 */
[----:B------:R-:W-:Y:S01]  /*7a70*/  R2UR UR4, R2 ;  /* 0x00000000020472ca */ /* 0x000fe200000e0000 */
[----:B------:R-:W-:Y:S01]  /*7a80*/  BSSY.RECONVERGENT B0, `(.L_x_153) ;  /* 0x000008d000007945 */ /* 0x000fe20003800200 */
[C---:B---3--:R-:W-:Y:S02]  /*7a90*/  SHF.L.U32 R49, R16.reuse, 0x10, RZ ;  /* 0x0000001010317819 */ /* 0x048fe400000006ff */
[----:B------:R-:W-:Y:S02]  /*7aa0*/  LOP3.LUT R50, R16, 0xffff0000, RZ, 0xc0, !PT ;  /* 0xffff000010327812 */ /* 0x000fe400078ec0ff */
[C---:B------:R-:W-:Y:S02]  /*7ab0*/  SHF.L.U32 R51, R17.reuse, 0x10, RZ ;  /* 0x0000001011337819 */ /* 0x040fe400000006ff */
[----:B------:R-:W-:Y:S02]  /*7ac0*/  LOP3.LUT R52, R17, 0xffff0000, RZ, 0xc0, !PT ;  /* 0xffff000011347812 */ /* 0x000fe400078ec0ff */
[C---:B------:R-:W-:Y:S02]  /*7ad0*/  SHF.L.U32 R53, R18.reuse, 0x10, RZ ;  /* 0x0000001012357819 */ /* 0x040fe400000006ff */
[----:B------:R-:W-:Y:S02]  /*7ae0*/  LOP3.LUT R54, R18, 0xffff0000, RZ, 0xc0, !PT ;  /* 0xffff000012367812 */ /* 0x000fe400078ec0ff */
[C---:B------:R-:W-:Y:S02]  /*7af0*/  SHF.L.U32 R55, R19.reuse, 0x10, RZ ;  /* 0x0000001013377819 */ /* 0x040fe400000006ff */
[----:B------:R-:W-:Y:S02]  /*7b00*/  LOP3.LUT R56, R19, 0xffff0000, RZ, 0xc0, !PT ;  /* 0xffff000013387812 */ /* 0x000fe400078ec0ff */
[C---:B----4-:R-:W-:Y:S01]  /*7b10*/  SHF.L.U32 R57, R64.reuse, 0x10, RZ ;  /* 0x0000001040397819 */ /* 0x050fe200000006ff */
[----:B------:R-:W1:Y:S01]  /*7b20*/  LDTM.x32 R4, tmem[UR4] ;  /* 0x00000004000479ee */ /* 0x000e6200082c0000 */
[----:B------:R-:W-:Y:S01]  /*7b30*/  LOP3.LUT R58, R64, 0xffff0000, RZ, 0xc0, !PT ;  /* 0xffff0000403a7812 */ /* 0x000fe200078ec0ff */
[----:B------:R-:W-:Y:S01]  /*7b40*/  NOP ;  /* 0x0000000000007918 */ /* 0x000fe20000000000 */
[C---:B------:R-:W-:Y:S02]  /*7b50*/  SHF.L.U32 R59, R65.reuse, 0x10, RZ ;  /* 0x00000010413b7819 */ /* 0x040fe400000006ff */
[----:B------:R-:W-:Y:S02]  /*7b60*/  LOP3.LUT R60, R65, 0xffff0000, RZ, 0xc0, !PT ;  /* 0xffff0000413c7812 */ /* 0x000fe400078ec0ff */
[C---:B------:R-:W-:Y:S02]  /*7b70*/  SHF.L.U32 R61, R66.reuse, 0x10, RZ ;  /* 0x00000010423d7819 */ /* 0x040fe400000006ff */
[----:B------:R-:W-:Y:S02]  /*7b80*/  LOP3.LUT R62, R66, 0xffff0000, RZ, 0xc0, !PT ;  /* 0xffff0000423e7812 */ /* 0x000fe400078ec0ff */
[C---:B------:R-:W-:Y:S02]  /*7b90*/  SHF.L.U32 R63, R67.reuse, 0x10, RZ ;  /* 0x00000010433f7819 */ /* 0x040fe400000006ff */
[----:B------:R-:W-:Y:S02]  /*7ba0*/  IADD3 R122, PT, PT, R122, 0x350, RZ ;  /* 0x000003507a7a7810 */ /* 0x000fe40007ffe0ff */
[----:B------:R-:W-:Y:S02]  /*7bb0*/  LOP3.LUT R64, R67, 0xffff0000, RZ, 0xc0, !PT ;  /* 0xffff000043407812 */ /* 0x000fe400078ec0ff */
[----:B------:R-:W-:Y:S02]  /*7bc0*/  SHF.L.U32 R65, R72, 0x10, RZ ;  /* 0x0000001048417819 */ /* 0x000fe400000006ff */
[----:B------:R-:W-:Y:S02]  /*7bd0*/  LOP3.LUT R122, R122, 0xfefffff8, RZ, 0xc0, !PT ;  /* 0xfefffff87a7a7812 */ /* 0x000fe400078ec0ff */
[----:B------:R-:W-:Y:S02]  /*7be0*/  LOP3.LUT R66, R72, 0xffff0000, RZ, 0xc0, !PT ;  /* 0xffff000048427812 */ /* 0x000fe400078ec0ff */
[----:B-1----:R1:W-:Y:S01]  /*7bf0*/  SYNCS.ARRIVE.TRANS64.RED.A1T0 RZ, [R122+URZ], RZ ;  /* 0x000000ff7aff79a7 */ /* 0x0023e200081004ff */
[C---:B------:R-:W-:Y:S01]  /*7c00*/  FMUL R4, R47.reuse, R4 ;  /* 0x000000042f047220 */ /* 0x040fe20000400000 */
[C---:B------:R-:W-:Y:S01]  /*7c10*/  FMUL R5, R47.reuse, R5 ;  /* 0x000000052f057220 */ /* 0x040fe20000400000 */
[C---:B------:R-:W-:Y:S01]  /*7c20*/  FMUL R6, R47.reuse, R6 ;  /* 0x000000062f067220 */ /* 0x040fe20000400000 */
[----:B------:R-:W-:Y:S01]  /*7c30*/  FMUL R7, R47, R7 ;  /* 0x000000072f077220 */ /* 0x000fe20000400000 */
[C---:B------:R-:W-:Y:S01]  /*7c40*/  FFMA R4, R48.reuse, R49, R4 ;  /* 0x0000003130047223 */ /* 0x040fe20000000004 */
[C---:B------:R-:W-:Y:S01]  /*7c50*/  SHF.L.U32 R67, R73.reuse, 0x10, RZ ;  /* 0x0000001049437819 */ /* 0x040fe200000006ff */
[C---:B------:R-:W-:Y:S01]  /*7c60*/  FFMA R5, R48.reuse, R50, R5 ;  /* 0x0000003230057223 */ /* 0x040fe20000000005 */
[C---:B------:R-:W-:Y:S01]  /*7c70*/  FFMA R6, R48.reuse, R51, R6 ;  /* 0x0000003330067223 */ /* 0x040fe20000000006 */
[----:B------:R-:W-:Y:S01]  /*7c80*/  LOP3.LUT R68, R73, 0xffff0000, RZ, 0xc0, !PT ;  /* 0xffff000049447812 */ /* 0x000fe200078ec0ff */
[C---:B------:R-:W-:Y:S01]  /*7c90*/  FFMA R7, R48.reuse, R52, R7 ;  /* 0x0000003430077223 */ /* 0x040fe20000000007 */
[----:B------:R-:W-:Y:S01]  /*7ca0*/  FMUL R8, R47, R8 ;  /* 0x000000082f087220 */ /* 0x000fe20000400000 */
[----:B------:R-:W-:Y:S01]  /*7cb0*/  F2FP.BF16.F32.PACK_AB R4, R5, R4 ;  /* 0x000000040504723e */ /* 0x000fe200000010ff */
[C---:B------:R-:W-:Y:S01]  /*7cc0*/  FMUL R9, R47.reuse, R9 ;  /* 0x000000092f097220 */ /* 0x040fe20000400000 */
[----:B------:R-:W-:Y:S01]  /*7cd0*/  FMUL R10, R47, R10 ;  /* 0x0000000a2f0a7220 */ /* 0x000fe20000400000 */
[----:B------:R-:W-:Y:S01]  /*7ce0*/  F2FP.BF16.F32.PACK_AB R5, R7, R6 ;  /* 0x000000060705723e */ /* 0x000fe200000010ff */
[C---:B------:R-:W-:Y:S01]  /*7cf0*/  FFMA R8, R48.reuse, R53, R8 ;  /* 0x0000003530087223 */ /* 0x040fe20000000008 */
[----:B------:R-:W-:Y:S01]  /*7d00*/  FFMA R9, R48, R54, R9 ;  /* 0x0000003630097223 */ /* 0x000fe20000000009 */
[----:B------:R-:W-:Y:S01]  /*7d10*/  SHF.L.U32 R69, R74, 0x10, RZ ;  /* 0x000000104a457819 */ /* 0x000fe200000006ff */
[----:B------:R-:W-:Y:S01]  /*7d20*/  FFMA R10, R48, R55, R10 ;  /* 0x00000037300a7223 */ /* 0x000fe2000000000a */
[C---:B------:R-:W-:Y:S01]  /*7d30*/  FMUL R11, R47.reuse, R11 ;  /* 0x0000000b2f0b7220 */ /* 0x040fe20000400000 */
[----:B------:R-:W-:Y:S01]  /*7d40*/  LOP3.LUT R70, R74, 0xffff0000, RZ, 0xc0, !PT ;  /* 0xffff00004a467812 */ /* 0x000fe200078ec0ff */
[----:B------:R-:W-:Y:S01]  /*7d50*/  FMUL R0, R47, R12 ;  /* 0x0000000c2f007220 */ /* 0x000fe20000400000 */
[----:B------:R-:W-:Y:S01]  /*7d60*/  F2FP.BF16.F32.PACK_AB R6, R9, R8 ;  /* 0x000000080906723e */ /* 0x000fe200000010ff */
[C---:B------:R-:W-:Y:S01]  /*7d70*/  FFMA R11, R48.reuse, R56, R11 ;  /* 0x00000038300b7223 */ /* 0x040fe2000000000b */
[----:B------:R-:W-:Y:S01]  /*7d80*/  FMUL R2, R47, R13 ;  /* 0x0000000d2f027220 */ /* 0x000fe20000400000 */
[C---:B------:R-:W-:Y:S01]  /*7d90*/  FFMA R0, R48.reuse, R57, R0 ;  /* 0x0000003930007223 */ /* 0x040fe20000000000 */
[----:B------:R-:W-:Y:S01]  /*7da0*/  SHF.L.U32 R71, R75, 0x10, RZ ;  /* 0x000000104b477819 */ /* 0x000fe200000006ff */
[----:B------:R-:W-:Y:S01]  /*7db0*/  FMUL R3, R47, R14 ;  /* 0x0000000e2f037220 */ /* 0x000fe20000400000 */
[----:B------:R-:W-:Y:S01]  /*7dc0*/  F2FP.BF16.F32.PACK_AB R7, R11, R10 ;  /* 0x0000000a0b07723e */ /* 0x000fe200000010ff */
[C---:B------:R-:W-:Y:S01]  /*7dd0*/  FFMA R2, R48.reuse, R58, R2 ;  /* 0x0000003a30027223 */ /* 0x040fe20000000002 */
[C---:B------:R-:W-:Y:S01]  /*7de0*/  FMUL R15, R47.reuse, R15 ;  /* 0x0000000f2f0f7220 */ /* 0x040fe20000400000 */
[C---:B------:R-:W-:Y:S01]  /*7df0*/  FMUL R12, R47.reuse, R16 ;  /* 0x000000102f0c7220 */ /* 0x040fe20000400000 */
[----:B------:R-:W-:Y:S01]  /*7e00*/  FMUL R13, R47, R17 ;  /* 0x000000112f0d7220 */ /* 0x000fe20000400000 */
[----:B------:R1:W-:Y:S01]  /*7e10*/  STS.128 [R118], R4 ;  /* 0x0000000476007388 */ /* 0x0003e20000000c00 */
[----:B------:R-:W-:Y:S01]  /*7e20*/  LOP3.LUT R72, R75, 0xffff0000, RZ, 0xc0, !PT ;  /* 0xffff00004b487812 */ /* 0x000fe200078ec0ff */
[----:B------:R-:W-:Y:S01]  /*7e30*/  FFMA R3, R48, R59, R3 ;  /* 0x0000003b30037223 */ /* 0x000fe20000000003 */
[----:B------:R-:W-:Y:S01]  /*7e40*/  SHF.L.U32 R73, R80, 0x10, RZ ;  /* 0x0000001050497819 */ /* 0x000fe200000006ff */
[----:B------:R-:W-:Y:S01]  /*7e50*/  FFMA R15, R48, R60, R15 ;  /* 0x0000003c300f7223 */ /* 0x000fe2000000000f */
[----:B------:R-:W-:Y:S01]  /*7e60*/  F2FP.BF16.F32.PACK_AB R8, R2, R0 ;  /* 0x000000000208723e */ /* 0x000fe200000010ff */
[C---:B------:R-:W-:Y:S01]  /*7e70*/  FFMA R12, R48.reuse, R61, R12 ;  /* 0x0000003d300c7223 */ /* 0x040fe2000000000c */
[C---:B------:R-:W-:Y:S01]  /*7e80*/  FFMA R13, R48.reuse, R62, R13 ;  /* 0x0000003e300d7223 */ /* 0x040fe2000000000d */
[C---:B------:R-:W-:Y:S01]  /*7e90*/  FMUL R14, R47.reuse, R18 ;  /* 0x000000122f0e7220 */ /* 0x040fe20000400000 */
[C---:B------:R-:W-:Y:S01]  /*7ea0*/  FMUL R19, R47.reuse, R19 ;  /* 0x000000132f137220 */ /* 0x040fe20000400000 */
[C---:B------:R-:W-:Y:S01]  /*7eb0*/  FMUL R16, R47.reuse, R20 ;  /* 0x000000142f107220 */ /* 0x040fe20000400000 */
[C---:B------:R-:W-:Y:S01]  /*7ec0*/  FMUL R17, R47.reuse, R21 ;  /* 0x000000152f117220 */ /* 0x040fe20000400000 */
[C---:B------:R-:W-:Y:S01]  /*7ed0*/  FFMA R14, R48.reuse, R63, R14 ;  /* 0x0000003f300e7223 */ /* 0x040fe2000000000e */
        /* <DEDUP_REMOVED lines=10> */
[----:B------:R-:W-:Y:S01]  /*7f80*/  FMUL R27, R47, R27 ;  /* 0x0000001b2f1b7220 */ /* 0x000fe20000400000 */
[----:B------:R-:W-:Y:S01]  /*7f90*/  F2FP.BF16.F32.PACK_AB R9, R15, R3 ;  /* 0x000000030f09723e */ /* 0x000fe200000010ff */
[C---:B------:R-:W-:Y:S01]  /*7fa0*/  FFMA R20, R48.reuse, R69, R20 ;  /* 0x0000004530147223 */ /* 0x040fe20000000014 */
[----:B------:R-:W-:Y:S01]  /*7fb0*/  F2FP.BF16.F32.PACK_AB R10, R13, R12 ;  /* 0x0000000c0d0a723e */ /* 0x000fe200000010ff */
[----:B------:R-:W-:Y:S01]  /*7fc0*/  FMUL R24, R47, R28 ;  /* 0x0000001c2f187220 */ /* 0x000fe20000400000 */
[----:B------:R-:W-:Y:S01]  /*7fd0*/  F2FP.BF16.F32.PACK_AB R11, R19, R14 ;  /* 0x0000000e130b723e */ /* 0x000fe200000010ff */
[----:B------:R-:W-:Y:S01]  /*7fe0*/  FFMA R21, R48, R70, R21 ;  /* 0x0000004630157223 */ /* 0x000fe20000000015 */
[----:B------:R-:W-:Y:S01]  /*7ff0*/  LOP3.LUT R74, R80, 0xffff0000, RZ, 0xc0, !PT ;  /* 0xffff0000504a7812 */ /* 0x000fe200078ec0ff */
[----:B------:R-:W-:Y:S01]  /*8000*/  FMUL R25, R47, R29 ;  /* 0x0000001d2f197220 */ /* 0x000fe20000400000 */
[C---:B------:R-:W-:Y:S01]  /*8010*/  SHF.L.U32 R75, R81.reuse, 0x10, RZ ;  /* 0x00000010514b7819 */ /* 0x040fe200000006ff */
[----:B------:R1:W-:Y:S01]  /*8020*/  STS.128 [R117+0x10], R8 ;  /* 0x0000100875007388 */ /* 0x0003e20000000c00 */
[C---:B------:R-:W-:Y:S01]  /*8030*/  FFMA R22, R48.reuse, R71, R22 ;  /* 0x0000004730167223 */ /* 0x040fe20000000016 */
[----:B------:R-:W-:Y:S01]  /*8040*/  LOP3.LUT R76, R81, 0xffff0000, RZ, 0xc0, !PT ;  /* 0xffff0000514c7812 */ /* 0x000fe200078ec0ff */
[C---:B------:R-:W-:Y:S01]  /*8050*/  FMUL R26, R47.reuse, R30 ;  /* 0x0000001e2f1a7220 */ /* 0x040fe20000400000 */
[----:B------:R-:W-:Y:S01]  /*8060*/  FFMA R27, R48, R72, R27 ;  /* 0x00000048301b7223 */ /* 0x000fe2000000001b */
[----:B------:R-:W-:Y:S01]  /*8070*/  SHF.L.U32 R77, R82, 0x10, RZ ;  /* 0x00000010524d7819 */ /* 0x000fe200000006ff */
[C---:B------:R-:W-:Y:S01]  /*8080*/  FMUL R31, R47.reuse, R31 ;  /* 0x0000001f2f1f7220 */ /* 0x040fe20000400000 */
[----:B------:R-:W-:Y:S01]  /*8090*/  FFMA R24, R48, R73, R24 ;  /* 0x0000004930187223 */ /* 0x000fe20000000018 */
[----:B------:R-:W-:Y:S01]  /*80a0*/  LOP3.LUT R78, R82, 0xffff0000, RZ, 0xc0, !PT ;  /* 0xffff0000524e7812 */ /* 0x000fe200078ec0ff */
[----:B------:R-:W-:Y:S01]  /*80b0*/  FMUL R28, R47, R32 ;  /* 0x000000202f1c7220 */ /* 0x000fe20000400000 */
[C---:B------:R-:W-:Y:S01]  /*80c0*/  FFMA R25, R48.reuse, R74, R25 ;  /* 0x0000004a30197223 */ /* 0x040fe20000000019 */
[----:B------:R-:W-:Y:S01]  /*80d0*/  SHF.L.U32 R79, R83, 0x10, RZ ;  /* 0x00000010534f7819 */ /* 0x000fe200000006ff */
[----:B------:R-:W-:Y:S01]  /*80e0*/  FMUL R29, R47, R33 ;  /* 0x000000212f1d7220 */ /* 0x000fe20000400000 */
[----:B------:R-:W-:Y:S01]  /*80f0*/  F2FP.BF16.F32.PACK_AB R16, R17, R16 ;  /* 0x000000101110723e */ /* 0x000fe200000010ff */
[C---:B------:R-:W-:Y:S01]  /*8100*/  FFMA R26, R48.reuse, R75, R26 ;  /* 0x0000004b301a7223 */ /* 0x040fe2000000001a */
[----:B------:R-:W-:Y:S01]  /*8110*/  LOP3.LUT R80, R83, 0xffff0000, RZ, 0xc0, !PT ;  /* 0xffff000053507812 */ /* 0x000fe200078ec0ff */
[----:B------:R-:W-:Y:S01]  /*8120*/  FMUL R30, R47, R34 ;  /* 0x000000222f1e7220 */ /* 0x000fe20000400000 */
[----:B------:R-:W-:Y:S01]  /*8130*/  F2FP.BF16.F32.PACK_AB R17, R23, R18 ;  /* 0x000000121711723e */ /* 0x000fe200000010ff */
[C---:B------:R-:W-:Y:S01]  /*8140*/  FFMA R31, R48.reuse, R76, R31 ;  /* 0x0000004c301f7223 */ /* 0x040fe2000000001f */
[----:B------:R-:W-:Y:S01]  /*8150*/  FMUL R35, R47, R35 ;  /* 0x000000232f237220 */ /* 0x000fe20000400000 */
[----:B------:R-:W-:Y:S01]  /*8160*/  F2FP.BF16.F32.PACK_AB R18, R21, R20 ;  /* 0x000000141512723e */ /* 0x000fe200000010ff */
[C---:B------:R-:W-:Y:S01]  /*8170*/  FFMA R28, R48.reuse, R77, R28 ;  /* 0x0000004d301c7223 */ /* 0x040fe2000000001c */
[----:B------:R-:W-:Y:S01]  /*8180*/  F2FP.BF16.F32.PACK_AB R19, R27, R22 ;  /* 0x000000161b13723e */ /* 0x000fe200000010ff */
[C---:B------:R-:W-:Y:S01]  /*8190*/  FFMA R29, R48.reuse, R78, R29 ;  /* 0x0000004e301d7223 */ /* 0x040fe2000000001d */
[C---:B------:R-:W-:Y:S01]  /*81a0*/  FFMA R30, R48.reuse, R79, R30 ;  /* 0x0000004f301e7223 */ /* 0x040fe2000000001e */
[----:B------:R-:W-:Y:S01]  /*81b0*/  FFMA R35, R48, R80, R35 ;  /* 0x0000005030237223 */ /* 0x000fe20000000023 */
[----:B------:R-:W-:Y:S01]  /*81c0*/  F2FP.BF16.F32.PACK_AB R24, R25, R24 ;  /* 0x000000181918723e */ /* 0x000fe200000010ff */
[----:B------:R1:W-:Y:S01]  /*81d0*/  STS.128 [R116+0x20], R16 ;  /* 0x0000201074007388 */ /* 0x0003e20000000c00 */
[----:B------:R-:W-:Y:S02]  /*81e0*/  F2FP.BF16.F32.PACK_AB R25, R31, R26 ;  /* 0x0000001a1f19723e */ /* 0x000fe400000010ff */
[----:B------:R-:W-:Y:S02]  /*81f0*/  F2FP.BF16.F32.PACK_AB R26, R29, R28 ;  /* 0x0000001c1d1a723e */ /* 0x000fe400000010ff */
[----:B------:R-:W-:Y:S05]  /*8200*/  F2FP.BF16.F32.PACK_AB R27, R35, R30 ;  /* 0x0000001e231b723e */ /* 0x000fea00000010ff */
[----:B------:R1:W-:Y:S01]  /*8210*/  STS.128 [R115+0x30], R24 ;  /* 0x0000301873007388 */ /* 0x0003e20000000c00 */
[----:B------:R-:W-:Y:S01]  /*8220*/  @!PT LDS RZ, [RZ] ;  /* 0x00000000fffff984 */ /* 0x000fe20000000800 */
[----:B------:R-:W-:Y:S01]  /*8230*/  @!PT LDS RZ, [RZ] ;  /* 0x00000000fffff984 */ /* 0x000fe20000000800 */
[----:B------:R-:W-:Y:S01]  /*8240*/  @!PT LDS RZ, [RZ] ;  /* 0x00000000fffff984 */ /* 0x000fe20000000800 */
[----:B------:R-:W-:Y:S01]  /*8250*/  @!PT LDS RZ, [RZ] ;  /* 0x00000000fffff984 */ /* 0x000fe20000000800 */
[----:B------:R3:W-:Y:S07]  /*8260*/  MEMBAR.ALL.CTA ;  /* 0x0000000000007992 */ /* 0x0007ee0000008000 */
[----:B---3--:R-:W3:Y:S02]  /*8270*/  FENCE.VIEW.ASYNC.S ;  /* 0x00000000000073c6 */ /* 0x008ee40000000000 */
[----:B---3--:R-:W-:Y:S06]  /*8280*/  BAR.SYNC.DEFER_BLOCKING 0x1, 0x80 ;  /* 0x0042000000007b1d */ /* 0x008fec0000010000 */
[----:B------:R-:W-:Y:S05]  /*8290*/  @P0 BRA `(.L_x_154) ;  /* 0x00000000002c0947 */ /* 0x000fea0003800000 */
[----:B------:R-:W-:Y:S01]  /*82a0*/  R2UR UR12, R97 ;  /* 0x00000000610c72ca */ /* 0x000fe200000e0000 */
[----:B------:R-:W-:Y:S01]  /*82b0*/  UIADD3 UR10, UP0, UPT, UR46, 0x680, URZ ;  /* 0x000006802e0a7890 */ /* 0x000fe2000ff1e0ff */
[----:B------:R-:W-:Y:S01]  /*82c0*/  R2UR UR9, R96 ;  /* 0x00000000600972ca */ /* 0x000fe200000e0000 */
[----:B------:R-:W-:Y:S01]  /*82d0*/  UMOV UR7, UR36 ;  /* 0x0000002400077c82 */ /* 0x000fe20008000000 */
[----:B------:R-:W-:Y:S01]  /*82e0*/  R2UR UR8, R119 ;  /* 0x00000000770872ca */ /* 0x000fe200000e0000 */
[----:B------:R-:W-:Y:S08]  /*82f0*/  UIADD3.X UR11, UPT, UPT, URZ, UR47, URZ, UP0, !UPT ;  /* 0x0000002fff0b7290 */ /* 0x000ff000087fe4ff */
[----:B------:R-:W-:Y:S02]  /*8300*/  USHF.L.U32 UR5, UR12, 0x5, URZ ;  /* 0x000000050c057899 */ /* 0x000fe400080006ff */
[----:B------:R-:W-:Y:S02]  /*8310*/  USHF.L.U32 UR6, UR9, 0x7, URZ ;  /* 0x0000000709067899 */ /* 0x000fe400080006ff */
[----:B------:R-:W-:Y:S09]  /*8320*/  UIADD3 UR4, UPT, UPT, UR42, 0x400, UR8 ;  /* 0x000004002a047890 */ /* 0x000ff2000fffe008 */
[----:B------:R3:W-:Y:S02]  /*8330*/  UTMASTG.3D [UR4], [UR10] ;  /* 0x000000040a0073b5 */ /* 0x0007e40008010000 */
[----:B---3--:R0:W-:Y:S02]  /*8340*/  UTMACMDFLUSH ;  /* 0x00000000000079b7 */ /* 0x0081e40000000000 */
.L_x_154:
[----:B------:R-:W-:Y:S05]  /*8350*/  BSYNC.RECONVERGENT B0 ;  /* 0x0000000000007941 */ /* 0x000fea0003800200 */
.L_x_153:
[----:B------:R-:W-:Y:S04]  /*8360*/  BSSY.RECONVERGENT B0, `(.L_x_155) ;  /* 0x0000003000007945 */ /* 0x000fe80003800200 */
[----:B------:R-:W-:Y:S05]  /*8370*/  @P0 BRA `(.L_x_156) ;  /* 0x0000000000040947 */ /* 0x000fea0003800000 */
[----:B------:R-:W-:Y:S04]  /*8380*/  DEPBAR.LE SB0, 0x0 ;  /* 0x000080000000791a */ /* 0x000fe80000000000 */
.L_x_156:
[----:B------:R-:W-:Y:S05]  /*8390*/  BSYNC.RECONVERGENT B0 ;  /* 0x0000000000007941 */ /* 0x000fea0003800200 */
.L_x_155:
[----:B------:R-:W-:Y:S01]  /*83a0*/  BAR.SYNC.DEFER_BLOCKING 0x1, 0x80 ;  /* 0x0042000000007b1d */ /* 0x000fe20000010000 */
[----:B------:R-:W-:Y:S01]  /*83b0*/  UIADD3 UR43, UPT, UPT, UR43, 0x1, URZ ;  /* 0x000000012b2b7890 */ /* 0x000fe2000fffe0ff */
[----:B------:R-:W-:Y:S02]  /*83c0*/  IADD3 R45, PT, PT, R45, 0x1, RZ ;  /* 0x000000012d2d7810 */ /* 0x000fe40007ffe0ff */
[----:B------:R-:W-:Y:S01]  /*83d0*/  IADD3 R105, PT, PT, R105, 0x1, RZ ;  /* 0x0000000169697810 */ /* 0x000fe20007ffe0ff */
[----:B------:R-:W-:Y:S09]  /*83e0*/  UISETP.NE.AND UP0, UPT, UR43, URZ, UPT ;  /* 0x000000ff2b00728c */ /* 0x000ff2000bf05270 */
[----:B------:R-:W-:Y:S05]  /*83f0*/  BRA.U !UP0, `(.L_x_157) ;  /* 0x0000000108287547 */ /* 0x000fea000b800000 */
[----:B------:R-:W-:Y:S01]  /*8400*/  ISETP.NE.AND P0, PT, R121, RZ, PT ;  /* 0x000000ff7900720c */ /* 0x000fe20003f05270 */
[----:B------:R-:W-:Y:S11]  /*8410*/  IMAD.U32 R0, RZ, RZ, UR37 ;  /* 0x00000025ff007e24 */ /* 0x000ff6000f8e00ff */
[----:B------:R-:W-:Y:S01]  /*8420*/  @!UPT UIADD3 URZ, UPT, UPT, URZ, URZ, URZ ;  /* 0x000000fffffff290 */ /* 0x000fe2000fffe0ff */
[C---:B------:R-:W-:Y:S01]  /*8430*/  @P0 LEA R2, R104.reuse, UR42, 0x3 ;  /* 0x0000002a68020c11 */ /* 0x040fe2000f8e18ff */
[----:B------:R-:W-:Y:S04]  /*8440*/  VIADD R104, R104, 0x1 ;  /* 0x0000000168687836 */ /* 0x000fe80000000000 */
[----:B------:R-:W-:Y:S05]  /*8450*/  @P0 VIADD R2, R2, 0x2f0 ;  /* 0x000002f002020836 */ /* 0x000fea0000000000 */
[----:B------:R-:W-:Y:S04]  /*8460*/  @P0 PRMT R0, R0, 0x654, R2 ;  /* 0x0000065400000816 */ /* 0x000fe80000000002 */
[----:B------:R3:W-:Y:S01]  /*8470*/  @P0 SYNCS.ARRIVE.TRANS64.RED.A1T0 RZ, [R0+URZ], RZ ;  /* 0x000000ff00ff09a7 */ /* 0x0007e200081004ff */
[C---:B------:R-:W-:Y:S04]  /*8480*/  ISETP.NE.AND P0, PT, R104.reuse, 0x2, PT ;  /* 0x000000026800780c */ /* 0x040fe80003f05270 */
[----:B------:R-:W-:Y:S09]  /*8490*/  SEL R104, R104, RZ, P0 ;  /* 0x000000ff68687207 */ /* 0x000ff20000000000 */
.L_x_157:
[----:B------:R-:W-:Y:S01]  /*84a0*/  ISETP.NE.AND P3, PT, R114, RZ, PT ;  /* 0x000000ff7200720c */ /* 0x000fe20003f65270 */
[----:B------:R-:W-:Y:S01]  /*84b0*/  IMAD.IADD R97, R43, 0x1, R94 ;  /* 0x000000012b617824 */ /* 0x000fe200078e025e */
[----:B------:R-:W-:Y:S01]  /*84c0*/  ISETP.NE.AND P0, PT, R120, 0x2, PT ;  /* 0x000000027800780c */ /* 0x000fe20003f05270 */
[----:B------:R-:W-:Y:S01]  /*84d0*/  IMAD.IADD R96, R44, 0x1, R95 ;  /* 0x000000012c607824 */ /* 0x000fe200078e025f */
[----:B------:R-:W-:Y:S02]  /*84e0*/  ISETP.NE.AND P1, PT, R45, 0x4, PT ;  /* 0x000000042d00780c */ /* 0x000fe40003f25270 */
[----:B------:R-:W-:Y:S02]  /*84f0*/  ISETP.NE.AND P2, PT, R105, 0x2, PT ;  /* 0x000000026900780c */ /* 0x000fe40003f45270 */
[----:B------:R-:W-:Y:S02]  /*8500*/  SEL R3, RZ, 0x1, P0 ;  /* 0x00000001ff037807 */ /* 0x000fe40000000000 */
[----:B------:R-:W-:Y:S02]  /*8510*/  SEL R2, RZ, 0x1, P1 ;  /* 0x00000001ff027807 */ /* 0x000fe40000800000 */
[----:B---3--:R-:W-:Y:S02]  /*8520*/  SEL R0, RZ, 0x1, P2 ;  /* 0x00000001ff007807 */ /* 0x008fe40001000000 */
[----:B------:R-:W-:Y:S02]  /*8530*/  @P3 R2UR UR36, R103 ;  /* 0x00000000672432ca */ /* 0x000fe400000e0000 */
[----:B------:R-:W-:Y:S02]  /*8540*/  LOP3.LUT R106, R106, R3, RZ, 0x3c, !PT ;  /* 0x000000036a6a7212 */ /* 0x000fe400078e3cff */
[----:B------:R-:W-:Y:S02]  /*8550*/  LOP3.LUT R107, R107, R2, RZ, 0x3c, !PT ;  /* 0x000000026b6b7212 */ /* 0x000fe400078e3cff */
[----:B------:R-:W-:Y:S02]  /*8560*/  LOP3.LUT R108, R108, R0, RZ, 0x3c, !PT ;  /* 0x000000006c6c7212 */ /* 0x000fe400078e3cff */
[----:B------:R-:W-:Y:S02]  /*8570*/  SEL R120, R120, RZ, P0 ;  /* 0x000000ff78787207 */ /* 0x000fe40000000000 */
[----:B------:R-:W-:Y:S02]  /*8580*/  SEL R45, R45, RZ, P1 ;  /* 0x000000ff2d2d7207 */ /* 0x000fe40000800000 */
[----:B------:R-:W-:Y:S01]  /*8590*/  SEL R105, R105, RZ, P2 ;  /* 0x000000ff69697207 */ /* 0x000fe20001000000 */
[----:B------:R-:W-:Y:S06]  /*85a0*/  @P3 BRA `(.L_x_158) ;  /* 0xffffffe400843947 */ /* 0x000fec000383ffff */
[----:B------:R-:W-:-:S09]  /*85b0*/  UISETP.NE.AND UP0, UPT, UR45, URZ, UPT ;  /* 0x000000ff2d00728c */ /* 0x000fd2000bf05270 */
[----:B------:R-:W-:Y:S05]  /*85c0*/  BRA.U !UP0, `(.L_x_159) ;  /* 0x0000000108487547 */ /* 0x000fea000b800000 */
[----:B------:R-:W3:Y:S02]  /*85d0*/  LDCU.64 UR4, c[0x0][0x890] ;  /* 0x00011200ff0477ac */ /* 0x000ee40008000a00 */
[----:B---3--:R-:W-:-:S04]  /*85e0*/  UISETP.NE.U32.AND UP0, UPT, UR4, URZ, UPT ;  /* 0x000000ff0400728c */ /* 0x008fc8000bf05070 */
[----:B------:R-:W-:-:S09]  /*85f0*/  UISETP.NE.AND.EX UP0, UPT, UR5, URZ, UPT, UP0 ;  /* 0x000000ff0500728c */ /* 0x000fd2000bf05300 */
[----:B------:R-:W-:Y:S05]  /*8600*/  BRA.U UP0, `(.L_x_160) ;  /* 0x00000001000c7547 */ /* 0x000fea000b800000 */
[----:B------:R-:W-:-:S13]  /*8610*/  FSETP.NEU.AND P0, PT, R48, RZ, PT ;  /* 0x000000ff3000720b */ /* 0x000fda0003f0d000 */
[----:B------:R-:W-:Y:S05]  /*8620*/  @!P0 EXIT ;  /* 0x000000000000894d */ /* 0x000fea0003800000 */
[----:B------:R-:W-:Y:S05]  /*8630*/  BRA `(.L_x_159) ;  /* 0x00000000002c7947 */ /* 0x000fea0003800000 */
.L_x_160:
[----:B------:R-:W-:Y:S01]  /*8640*/  LOP3.LUT P0, RZ, R98, 0xff, RZ, 0xc0, !PT ;  /* 0x000000ff62ff7812 */ /* 0x000fe2000780c0ff */
[----:B------:R-:W-:-:S12]  /*8650*/  BSSY.RECONVERGENT B0, `(.L_x_159) ;  /* 0x0000009000007945 */ /* 0x000fd80003800200 */
[----:B------:R-:W-:Y:S05]  /*8660*/  @P0 BRA `(.L_x_161) ;  /* 0x0000000000140947 */ /* 0x000fea0003800000 */
[----:B------:R-:W3:Y:S02]  /*8670*/  LDCU.64 UR4, c[0x0][0x888] ;  /* 0x00011100ff0477ac */ /* 0x000ee40008000a00 */
[----:B---3--:R-:W-:-:S04]  /*8680*/  ISETP.NE.U32.AND P0, PT, RZ, UR4, PT ;  /* 0x00000004ff007c0c */ /* 0x008fc8000bf05070 */
[----:B------:R-:W-:-:S13]  /*8690*/  ISETP.NE.AND.EX P0, PT, RZ, UR5, PT, P0 ;  /* 0x00000005ff007c0c */ /* 0x000fda000bf05300 */
[----:B------:R-:W-:Y:S05]  /*86a0*/  @!P0 EXIT ;  /* 0x000000000000894d */ /* 0x000fea0003800000 */
[----:B------:R-:W-:Y:S05]  /*86b0*/  BRA `(.L_x_162) ;  /* 0x0000000000087947 */ /* 0x000fea0003800000 */
.L_x_161:
[----:B------:R-:W-:-:S13]  /*86c0*/  FSETP.NEU.AND P0, PT, R48, RZ, PT ;  /* 0x000000ff3000720b */ /* 0x000fda0003f0d000 */
[----:B------:R-:W-:Y:S05]  /*86d0*/  @!P0 EXIT ;  /* 0x000000000000894d */ /* 0x000fea0003800000 */
.L_x_162:
[----:B------:R-:W-:Y:S05]  /*86e0*/  BSYNC.RECONVERGENT B0 ;  /* 0x0000000000007941 */ /* 0x000fea0003800200 */
.L_x_159:
[----:B------:R-:W-:-:S04]  /*86f0*/  DEPBAR.LE SB0, 0x0 ;  /* 0x000080000000791a */ /* 0x000fc80000000000 */
[----:B------:R-:W-:Y:S05]  /*8700*/  EXIT ;  /* 0x000000000000794d */ /* 0x000fea0003800000 */
.L_x_25:
[----:B--2---:R2:W4:Y:S02]  /*8710*/  SYNCS.PHASECHK.TRANS64.TRYWAIT P0, [R2+URZ+0x380], R3 ;  /* 0x00038003020075a7 */ /* 0x00452400080011ff */
[----:B----4-:R-:W-:Y:S05]  /*8720*/  @!P0 NANOSLEEP.SYNCS 0x989680 ;  /* 0x009896800000895d */ /* 0x010fea0003900000 */
[----:B------:R-:W4:Y:S02]  /*8730*/  @!P0 SYNCS.PHASECHK.TRANS64 P0, [R2+URZ+0x380], R3 ;  /* 0x00038003020085a7 */ /* 0x000f2400080010ff */
[----:B----4-:R-:W-:Y:S05]  /*8740*/  @!P0 BRA `(.L_x_25) ;  /* 0xfffffffc00f08947 */ /* 0x010fea000383ffff */
[----:B------:R-:W-:Y:S05]  /*8750*/  BRA `(.L_x_163) ;  /* 0xffffff9400787947 */ /* 0x000fea000383ffff */
.L_x_28:
[----:B------:R-:W-:-:S07]  /*8760*/  MOV R2, UR33 ;  /* 0x0000002100027c02 */ /* 0x000fce0008000f00 */
.L_x_164:
[----:B-1----:R1:W2:Y:S02]  /*8770*/  SYNCS.PHASECHK.TRANS64.TRYWAIT P0, [R2+URZ+0x170], R4 ;  /* 0x00017004020075a7 */ /* 0x0022a400080011ff */
[----:B--2---:R-:W-:Y:S05]  /*8780*/  @!P0 NANOSLEEP.SYNCS 0x989680 ;  /* 0x009896800000895d */ /* 0x004fea0003900000 */
[----:B------:R-:W2:Y:S02]  /*8790*/  @!P0 SYNCS.PHASECHK.TRANS64 P0, [R2+URZ+0x170], R4 ;  /* 0x00017004020085a7 */ /* 0x000ea400080010ff */
[----:B--2---:R-:W-:Y:S05]  /*87a0*/  @!P0 BRA `(.L_x_164) ;  /* 0xfffffffc00f08947 */ /* 0x004fea000383ffff */
[----:B------:R-:W-:Y:S05]  /*87b0*/  BRA `(.L_x_27) ;  /* 0xffffff9400e07947 */ /* 0x000fea000383ffff */
.L_x_35:
[----:B-1----:R-:W-:-:S07]  /*87c0*/  MOV R2, UR17 ;  /* 0x0000001100027c02 */ /* 0x002fce0008000f00 */
.L_x_165:
[----:B-1----:R1:W2:Y:S02]  /*87d0*/  SYNCS.PHASECHK.TRANS64.TRYWAIT P0, [R2+URZ+0x170], R4 ;  /* 0x00017004020075a7 */ /* 0x0022a400080011ff */
[----:B--2---:R-:W-:Y:S05]  /*87e0*/  @!P0 NANOSLEEP.SYNCS 0x989680 ;  /* 0x009896800000895d */ /* 0x004fea0003900000 */
[----:B------:R-:W2:Y:S02]  /*87f0*/  @!P0 SYNCS.PHASECHK.TRANS64 P0, [R2+URZ+0x170], R4 ;  /* 0x00017004020085a7 */ /* 0x000ea400080010ff */
[----:B--2---:R-:W-:Y:S05]  /*8800*/  @!P0 BRA `(.L_x_165) ;  /* 0xfffffffc00f08947 */ /* 0x004fea000383ffff */
[----:B------:R-:W-:Y:S05]  /*8810*/  BRA `(.L_x_34) ;  /* 0xffffff98009c7947 */ /* 0x000fea000383ffff */
.L_x_40:
[----:B-1----:R1:W2:Y:S02]  /*8820*/  SYNCS.PHASECHK.TRANS64.TRYWAIT P0, [R2+URZ+0x310], R3 ;  /* 0x00031003020075a7 */ /* 0x0022a400080011ff */
[----:B--2---:R-:W-:Y:S05]  /*8830*/  @!P0 NANOSLEEP.SYNCS 0x989680 ;  /* 0x009896800000895d */ /* 0x004fea0003900000 */
[----:B------:R-:W2:Y:S02]  /*8840*/  @!P0 SYNCS.PHASECHK.TRANS64 P0, [R2+URZ+0x310], R3 ;  /* 0x00031003020085a7 */ /* 0x000ea400080010ff */
[----:B--2---:R-:W-:Y:S05]  /*8850*/  @!P0 BRA `(.L_x_40) ;  /* 0xfffffffc00f08947 */ /* 0x004fea000383ffff */
[----:B------:R-:W-:Y:S05]  /*8860*/  BRA `(.L_x_166) ;  /* 0xffffff9c00407947 */ /* 0x000fea000383ffff */
.L_x_44:
[----:B---3--:R-:W-:-:S07]  /*8870*/  MOV R0, UR5 ;  /* 0x0000000500007c02 */ /* 0x008fce0008000f00 */
.L_x_167:
[----:B-1----:R1:W2:Y:S02]  /*8880*/  SYNCS.PHASECHK.TRANS64.TRYWAIT P0, [R0+URZ], R2 ;  /* 0x00000002000075a7 */ /* 0x0022a400080011ff */
[----:B--2---:R-:W-:Y:S05]  /*8890*/  @!P0 NANOSLEEP.SYNCS 0x989680 ;  /* 0x009896800000895d */ /* 0x004fea0003900000 */
[----:B------:R-:W2:Y:S02]  /*88a0*/  @!P0 SYNCS.PHASECHK.TRANS64 P0, [R0+URZ], R2 ;  /* 0x00000002000085a7 */ /* 0x000ea400080010ff */
[----:B--2---:R-:W-:Y:S05]  /*88b0*/  @!P0 BRA `(.L_x_167) ;  /* 0xfffffffc00f08947 */ /* 0x004fea000383ffff */
[----:B------:R-:W-:Y:S05]  /*88c0*/  BRA `(.L_x_168) ;  /* 0xffffffa000b07947 */ /* 0x000fea000383ffff */
.L_x_45:
[----:B---3--:R-:W-:-:S07]  /*88d0*/  MOV R0, UR5 ;  /* 0x0000000500007c02 */ /* 0x008fce0008000f00 */
.L_x_169:
[----:B-1----:R1:W2:Y:S02]  /*88e0*/  SYNCS.PHASECHK.TRANS64.TRYWAIT P0, [R0+URZ], R3 ;  /* 0x00000003000075a7 */ /* 0x0022a400080011ff */
[----:B--2---:R-:W-:Y:S05]  /*88f0*/  @!P0 NANOSLEEP.SYNCS 0x989680 ;  /* 0x009896800000895d */ /* 0x004fea0003900000 */
[----:B------:R-:W2:Y:S02]  /*8900*/  @!P0 SYNCS.PHASECHK.TRANS64 P0, [R0+URZ], R3 ;  /* 0x00000003000085a7 */ /* 0x000ea400080010ff */
[----:B--2---:R-:W-:Y:S05]  /*8910*/  @!P0 BRA `(.L_x_169) ;  /* 0xfffffffc00f08947 */ /* 0x004fea000383ffff */
[----:B------:R-:W-:Y:S05]  /*8920*/  BRA `(.L_x_170) ;  /* 0xffffffa000bc7947 */ /* 0x000fea000383ffff */
.L_x_46:
[----:B---3--:R-:W-:-:S07]  /*8930*/  MOV R0, UR5 ;  /* 0x0000000500007c02 */ /* 0x008fce0008000f00 */
.L_x_171:
[----:B-1----:R1:W2:Y:S02]  /*8940*/  SYNCS.PHASECHK.TRANS64.TRYWAIT P0, [R0+URZ], R3 ;  /* 0x00000003000075a7 */ /* 0x0022a400080011ff */
[----:B--2---:R-:W-:Y:S05]  /*8950*/  @!P0 NANOSLEEP.SYNCS 0x989680 ;  /* 0x009896800000895d */ /* 0x004fea0003900000 */
[----:B------:R-:W2:Y:S02]  /*8960*/  @!P0 SYNCS.PHASECHK.TRANS64 P0, [R0+URZ], R3 ;  /* 0x00000003000085a7 */ /* 0x000ea400080010ff */
[----:B--2---:R-:W-:Y:S05]  /*8970*/  @!P0 BRA `(.L_x_171) ;  /* 0xfffffffc00f08947 */ /* 0x004fea000383ffff */
[----:B------:R-:W-:Y:S05]  /*8980*/  BRA `(.L_x_172) ;  /* 0xffffffa000c87947 */ /* 0x000fea000383ffff */
.L_x_47:
[----:B---3--:R-:W-:-:S07]  /*8990*/  MOV R0, UR5 ;  /* 0x0000000500007c02 */ /* 0x008fce0008000f00 */
.L_x_173:
[----:B-1----:R1:W2:Y:S02]  /*89a0*/  SYNCS.PHASECHK.TRANS64.TRYWAIT P0, [R0+URZ], R3 ;  /* 0x00000003000075a7 */ /* 0x0022a400080011ff */
[----:B--2---:R-:W-:Y:S05]  /*89b0*/  @!P0 NANOSLEEP.SYNCS 0x989680 ;  /* 0x009896800000895d */ /* 0x004fea0003900000 */
[----:B------:R-:W2:Y:S02]  /*89c0*/  @!P0 SYNCS.PHASECHK.TRANS64 P0, [R0+URZ], R3 ;  /* 0x00000003000085a7 */ /* 0x000ea400080010ff */
[----:B--2---:R-:W-:Y:S05]  /*89d0*/  @!P0 BRA `(.L_x_173) ;  /* 0xfffffffc00f08947 */ /* 0x004fea000383ffff */
[----:B------:R-:W-:Y:S05]  /*89e0*/  BRA `(.L_x_174) ;  /* 0xffffffa000d47947 */ /* 0x000fea000383ffff */
.L_x_48:
[----:B---3--:R-:W-:-:S07]  /*89f0*/  MOV R0, UR5 ;  /* 0x0000000500007c02 */ /* 0x008fce0008000f00 */
.L_x_175:
[----:B-1----:R1:W2:Y:S02]  /*8a00*/  SYNCS.PHASECHK.TRANS64.TRYWAIT P0, [R0+URZ], R3 ;  /* 0x00000003000075a7 */ /* 0x0022a400080011ff */
[----:B--2---:R-:W-:Y:S05]  /*8a10*/  @!P0 NANOSLEEP.SYNCS 0x989680 ;  /* 0x009896800000895d */ /* 0x004fea0003900000 */
[----:B------:R-:W2:Y:S02]  /*8a20*/  @!P0 SYNCS.PHASECHK.TRANS64 P0, [R0+URZ], R3 ;  /* 0x00000003000085a7 */ /* 0x000ea400080010ff */
[----:B--2---:R-:W-:Y:S05]  /*8a30*/  @!P0 BRA `(.L_x_175) ;  /* 0xfffffffc00f08947 */ /* 0x004fea000383ffff */
[----:B------:R-:W-:Y:S05]  /*8a40*/  BRA `(.L_x_176) ;  /* 0xffffffa000e07947 */ /* 0x000fea000383ffff */
.L_x_49:
[----:B---3--:R-:W-:-:S07]  /*8a50*/  MOV R0, UR5 ;  /* 0x0000000500007c02 */ /* 0x008fce0008000f00 */
.L_x_177:
[----:B-1----:R1:W2:Y:S02]  /*8a60*/  SYNCS.PHASECHK.TRANS64.TRYWAIT P0, [R0+URZ], R3 ;  /* 0x00000003000075a7 */ /* 0x0022a400080011ff */
[----:B--2---:R-:W-:Y:S05]  /*8a70*/  @!P0 NANOSLEEP.SYNCS 0x989680 ;  /* 0x009896800000895d */ /* 0x004fea0003900000 */
[----:B------:R-:W2:Y:S02]  /*8a80*/  @!P0 SYNCS.PHASECHK.TRANS64 P0, [R0+URZ], R3 ;  /* 0x00000003000085a7 */ /* 0x000ea400080010ff */
[----:B--2---:R-:W-:Y:S05]  /*8a90*/  @!P0 BRA `(.L_x_177) ;  /* 0xfffffffc00f08947 */ /* 0x004fea000383ffff */
[----:B------:R-:W-:Y:S05]  /*8aa0*/  BRA `(.L_x_178) ;  /* 0xffffffa000ec7947 */ /* 0x000fea000383ffff */
.L_x_50:
[----:B---3--:R-:W-:-:S07]  /*8ab0*/  MOV R0, UR5 ;  /* 0x0000000500007c02 */ /* 0x008fce0008000f00 */
.L_x_179:
[----:B-1----:R1:W2:Y:S02]  /*8ac0*/  SYNCS.PHASECHK.TRANS64.TRYWAIT P0, [R0+URZ], R3 ;  /* 0x00000003000075a7 */ /* 0x0022a400080011ff */
[----:B--2---:R-:W-:Y:S05]  /*8ad0*/  @!P0 NANOSLEEP.SYNCS 0x989680 ;  /* 0x009896800000895d */ /* 0x004fea0003900000 */
[----:B------:R-:W2:Y:S02]  /*8ae0*/  @!P0 SYNCS.PHASECHK.TRANS64 P0, [R0+URZ], R3 ;  /* 0x00000003000085a7 */ /* 0x000ea400080010ff */
[----:B--2---:R-:W-:Y:S05]  /*8af0*/  @!P0 BRA `(.L_x_179) ;  /* 0xfffffffc00f08947 */ /* 0x004fea000383ffff */
[----:B------:R-:W-:Y:S05]  /*8b00*/  BRA `(.L_x_180) ;  /* 0xffffffa000f87947 */ /* 0x000fea000383ffff */
.L_x_51:
[----:B---3--:R-:W-:-:S07]  /*8b10*/  MOV R0, UR5 ;  /* 0x0000000500007c02 */ /* 0x008fce0008000f00 */
.L_x_181:
[----:B-1----:R1:W2:Y:S02]  /*8b20*/  SYNCS.PHASECHK.TRANS64.TRYWAIT P0, [R0+URZ], R3 ;  /* 0x00000003000075a7 */ /* 0x0022a400080011ff */
[----:B--2---:R-:W-:Y:S05]  /*8b30*/  @!P0 NANOSLEEP.SYNCS 0x989680 ;  /* 0x009896800000895d */ /* 0x004fea0003900000 */
[----:B------:R-:W2:Y:S02]  /*8b40*/  @!P0 SYNCS.PHASECHK.TRANS64 P0, [R0+URZ], R3 ;  /* 0x00000003000085a7 */ /* 0x000ea400080010ff */
[----:B--2---:R-:W-:Y:S05]  /*8b50*/  @!P0 BRA `(.L_x_181) ;  /* 0xfffffffc00f08947 */ /* 0x004fea000383ffff */
[----:B------:R-:W-:Y:S05]  /*8b60*/  BRA `(.L_x_182) ;  /* 0xffffffa400047947 */ /* 0x000fea000383ffff */
.L_x_52:
[----:B---3--:R-:W-:-:S07]  /*8b70*/  MOV R0, UR5 ;  /* 0x0000000500007c02 */ /* 0x008fce0008000f00 */
.L_x_183:
[----:B-1----:R1:W2:Y:S02]  /*8b80*/  SYNCS.PHASECHK.TRANS64.TRYWAIT P0, [R0+URZ], R3 ;  /* 0x00000003000075a7 */ /* 0x0022a400080011ff */
[----:B--2---:R-:W-:Y:S05]  /*8b90*/  @!P0 NANOSLEEP.SYNCS 0x989680 ;  /* 0x009896800000895d */ /* 0x004fea0003900000 */
[----:B------:R-:W2:Y:S02]  /*8ba0*/  @!P0 SYNCS.PHASECHK.TRANS64 P0, [R0+URZ], R3 ;  /* 0x00000003000085a7 */ /* 0x000ea400080010ff */
[----:B--2---:R-:W-:Y:S05]  /*8bb0*/  @!P0 BRA `(.L_x_183) ;  /* 0xfffffffc00f08947 */ /* 0x004fea000383ffff */
[----:B------:R-:W-:Y:S05]  /*8bc0*/  BRA `(.L_x_184) ;  /* 0xffffffa400107947 */ /* 0x000fea000383ffff */
.L_x_53:
[----:B---3--:R-:W-:-:S07]  /*8bd0*/  MOV R0, UR5 ;  /* 0x0000000500007c02 */ /* 0x008fce0008000f00 */
.L_x_185:
[----:B-1----:R1:W2:Y:S02]  /*8be0*/  SYNCS.PHASECHK.TRANS64.TRYWAIT P0, [R0+URZ], R3 ;  /* 0x00000003000075a7 */ /* 0x0022a400080011ff */
[----:B--2---:R-:W-:Y:S05]  /*8bf0*/  @!P0 NANOSLEEP.SYNCS 0x989680 ;  /* 0x009896800000895d */ /* 0x004fea0003900000 */
[----:B------:R-:W2:Y:S02]  /*8c00*/  @!P0 SYNCS.PHASECHK.TRANS64 P0, [R0+URZ], R3 ;  /* 0x00000003000085a7 */ /* 0x000ea400080010ff */
[----:B--2---:R-:W-:Y:S05]  /*8c10*/  @!P0 BRA `(.L_x_185) ;  /* 0xfffffffc00f08947 */ /* 0x004fea000383ffff */
[----:B------:R-:W-:Y:S05]  /*8c20*/  BRA `(.L_x_186) ;  /* 0xffffffa4001c7947 */ /* 0x000fea000383ffff */
.L_x_54:
[----:B---3--:R-:W-:-:S07]  /*8c30*/  MOV R0, UR5 ;  /* 0x0000000500007c02 */ /* 0x008fce0008000f00 */
.L_x_187:
[----:B-1----:R1:W2:Y:S02]  /*8c40*/  SYNCS.PHASECHK.TRANS64.TRYWAIT P0, [R0+URZ], R3 ;  /* 0x00000003000075a7 */ /* 0x0022a400080011ff */
[----:B--2---:R-:W-:Y:S05]  /*8c50*/  @!P0 NANOSLEEP.SYNCS 0x989680 ;  /* 0x009896800000895d */ /* 0x004fea0003900000 */
[----:B------:R-:W2:Y:S02]  /*8c60*/  @!P0 SYNCS.PHASECHK.TRANS64 P0, [R0+URZ], R3 ;  /* 0x00000003000085a7 */ /* 0x000ea400080010ff */
[----:B--2---:R-:W-:Y:S05]  /*8c70*/  @!P0 BRA `(.L_x_187) ;  /* 0xfffffffc00f08947 */ /* 0x004fea000383ffff */
[----:B------:R-:W-:Y:S05]  /*8c80*/  BRA `(.L_x_188) ;  /* 0xffffffa400287947 */ /* 0x000fea000383ffff */
.L_x_55:
[----:B---3--:R-:W-:-:S07]  /*8c90*/  MOV R0, UR5 ;  /* 0x0000000500007c02 */ /* 0x008fce0008000f00 */
.L_x_189:
[----:B-1----:R1:W2:Y:S02]  /*8ca0*/  SYNCS.PHASECHK.TRANS64.TRYWAIT P0, [R0+URZ], R3 ;  /* 0x00000003000075a7 */ /* 0x0022a400080011ff */
[----:B--2---:R-:W-:Y:S05]  /*8cb0*/  @!P0 NANOSLEEP.SYNCS 0x989680 ;  /* 0x009896800000895d */ /* 0x004fea0003900000 */
[----:B------:R-:W2:Y:S02]  /*8cc0*/  @!P0 SYNCS.PHASECHK.TRANS64 P0, [R0+URZ], R3 ;  /* 0x00000003000085a7 */ /* 0x000ea400080010ff */
[----:B--2---:R-:W-:Y:S05]  /*8cd0*/  @!P0 BRA `(.L_x_189) ;  /* 0xfffffffc00f08947 */ /* 0x004fea000383ffff */
[----:B------:R-:W-:Y:S05]  /*8ce0*/  BRA `(.L_x_190) ;  /* 0xffffffa400347947 */ /* 0x000fea000383ffff */
.L_x_56:
[----:B---3--:R-:W-:-:S07]  /*8cf0*/  MOV R0, UR5 ;  /* 0x0000000500007c02 */ /* 0x008fce0008000f00 */
.L_x_191:
[----:B-1----:R1:W2:Y:S02]  /*8d00*/  SYNCS.PHASECHK.TRANS64.TRYWAIT P0, [R0+URZ], R3 ;  /* 0x00000003000075a7 */ /* 0x0022a400080011ff */
[----:B--2---:R-:W-:Y:S05]  /*8d10*/  @!P0 NANOSLEEP.SYNCS 0x989680 ;  /* 0x009896800000895d */ /* 0x004fea0003900000 */
[----:B------:R-:W2:Y:S02]  /*8d20*/  @!P0 SYNCS.PHASECHK.TRANS64 P0, [R0+URZ], R3 ;  /* 0x00000003000085a7 */ /* 0x000ea400080010ff */
[----:B--2---:R-:W-:Y:S05]  /*8d30*/  @!P0 BRA `(.L_x_191) ;  /* 0xfffffffc00f08947 */ /* 0x004fea000383ffff */
[----:B------:R-:W-:Y:S05]  /*8d40*/  BRA `(.L_x_192) ;  /* 0xffffffa400407947 */ /* 0x000fea000383ffff */
.L_x_57:
[----:B---3--:R-:W-:-:S07]  /*8d50*/  MOV R0, UR5 ;  /* 0x0000000500007c02 */ /* 0x008fce0008000f00 */
.L_x_193:
[----:B-1----:R1:W2:Y:S02]  /*8d60*/  SYNCS.PHASECHK.TRANS64.TRYWAIT P0, [R0+URZ], R3 ;  /* 0x00000003000075a7 */ /* 0x0022a400080011ff */
[----:B--2---:R-:W-:Y:S05]  /*8d70*/  @!P0 NANOSLEEP.SYNCS 0x989680 ;  /* 0x009896800000895d */ /* 0x004fea0003900000 */
[----:B------:R-:W2:Y:S02]  /*8d80*/  @!P0 SYNCS.PHASECHK.TRANS64 P0, [R0+URZ], R3 ;  /* 0x00000003000085a7 */ /* 0x000ea400080010ff */
[----:B--2---:R-:W-:Y:S05]  /*8d90*/  @!P0 BRA `(.L_x_193) ;  /* 0xfffffffc00f08947 */ /* 0x004fea000383ffff */
[----:B------:R-:W-:Y:S05]  /*8da0*/  BRA `(.L_x_194) ;  /* 0xffffffa4004c7947 */ /* 0x000fea000383ffff */
.L_x_58:
[----:B---3--:R-:W-:-:S07]  /*8db0*/  MOV R0, UR5 ;  /* 0x0000000500007c02 */ /* 0x008fce0008000f00 */
.L_x_195:
[----:B-1----:R1:W2:Y:S02]  /*8dc0*/  SYNCS.PHASECHK.TRANS64.TRYWAIT P0, [R0+URZ], R3 ;  /* 0x00000003000075a7 */ /* 0x0022a400080011ff */
[----:B--2---:R-:W-:Y:S05]  /*8dd0*/  @!P0 NANOSLEEP.SYNCS 0x989680 ;  /* 0x009896800000895d */ /* 0x004fea0003900000 */
[----:B------:R-:W2:Y:S02]  /*8de0*/  @!P0 SYNCS.PHASECHK.TRANS64 P0, [R0+URZ], R3 ;  /* 0x00000003000085a7 */ /* 0x000ea400080010ff */
[----:B--2---:R-:W-:Y:S05]  /*8df0*/  @!P0 BRA `(.L_x_195) ;  /* 0xfffffffc00f08947 */ /* 0x004fea000383ffff */
[----:B------:R-:W-:Y:S05]  /*8e00*/  BRA `(.L_x_196) ;  /* 0xffffffa400587947 */ /* 0x000fea000383ffff */
.L_x_59:
[----:B---3--:R-:W-:-:S07]  /*8e10*/  MOV R0, UR5 ;  /* 0x0000000500007c02 */ /* 0x008fce0008000f00 */
.L_x_197:
[----:B-1----:R1:W2:Y:S02]  /*8e20*/  SYNCS.PHASECHK.TRANS64.TRYWAIT P0, [R0+URZ], R3 ;  /* 0x00000003000075a7 */ /* 0x0022a400080011ff */
[----:B--2---:R-:W-:Y:S05]  /*8e30*/  @!P0 NANOSLEEP.SYNCS 0x989680 ;  /* 0x009896800000895d */ /* 0x004fea0003900000 */
[----:B------:R-:W2:Y:S02]  /*8e40*/  @!P0 SYNCS.PHASECHK.TRANS64 P0, [R0+URZ], R3 ;  /* 0x00000003000085a7 */ /* 0x000ea400080010ff */
[----:B--2---:R-:W-:Y:S05]  /*8e50*/  @!P0 BRA `(.L_x_197) ;  /* 0xfffffffc00f08947 */ /* 0x004fea000383ffff */
[----:B------:R-:W-:Y:S05]  /*8e60*/  BRA `(.L_x_198) ;  /* 0xffffffa400647947 */ /* 0x000fea000383ffff */
.L_x_60:
[----:B---3--:R-:W-:-:S07]  /*8e70*/  MOV R0, UR5 ;  /* 0x0000000500007c02 */ /* 0x008fce0008000f00 */
.L_x_199:
[----:B-1----:R1:W2:Y:S02]  /*8e80*/  SYNCS.PHASECHK.TRANS64.TRYWAIT P0, [R0+URZ], R3 ;  /* 0x00000003000075a7 */ /* 0x0022a400080011ff */
[----:B--2---:R-:W-:Y:S05]  /*8e90*/  @!P0 NANOSLEEP.SYNCS 0x989680 ;  /* 0x009896800000895d */ /* 0x004fea0003900000 */
[----:B------:R-:W2:Y:S02]  /*8ea0*/  @!P0 SYNCS.PHASECHK.TRANS64 P0, [R0+URZ], R3 ;  /* 0x00000003000085a7 */ /* 0x000ea400080010ff */
[----:B--2---:R-:W-:Y:S05]  /*8eb0*/  @!P0 BRA `(.L_x_199) ;  /* 0xfffffffc00f08947 */ /* 0x004fea000383ffff */
[----:B------:R-:W-:Y:S05]  /*8ec0*/  BRA `(.L_x_200) ;  /* 0xffffffa400707947 */ /* 0x000fea000383ffff */
.L_x_61:
[----:B---3--:R-:W-:-:S07]  /*8ed0*/  MOV R0, UR5 ;  /* 0x0000000500007c02 */ /* 0x008fce0008000f00 */
.L_x_201:
[----:B-1----:R1:W2:Y:S02]  /*8ee0*/  SYNCS.PHASECHK.TRANS64.TRYWAIT P0, [R0+URZ], R3 ;  /* 0x00000003000075a7 */ /* 0x0022a400080011ff */
[----:B--2---:R-:W-:Y:S05]  /*8ef0*/  @!P0 NANOSLEEP.SYNCS 0x989680 ;  /* 0x009896800000895d */ /* 0x004fea0003900000 */
[----:B------:R-:W2:Y:S02]  /*8f00*/  @!P0 SYNCS.PHASECHK.TRANS64 P0, [R0+URZ], R3 ;  /* 0x00000003000085a7 */ /* 0x000ea400080010ff */
[----:B--2---:R-:W-:Y:S05]  /*8f10*/  @!P0 BRA `(.L_x_201) ;  /* 0xfffffffc00f08947 */ /* 0x004fea000383ffff */
[----:B------:R-:W-:Y:S05]  /*8f20*/  BRA `(.L_x_202) ;  /* 0xffffffa4007c7947 */ /* 0x000fea000383ffff */
.L_x_62:
[----:B---3--:R-:W-:-:S07]  /*8f30*/  MOV R0, UR5 ;  /* 0x0000000500007c02 */ /* 0x008fce0008000f00 */
.L_x_203:
[----:B-1----:R1:W2:Y:S02]  /*8f40*/  SYNCS.PHASECHK.TRANS64.TRYWAIT P0, [R0+URZ], R3 ;  /* 0x00000003000075a7 */ /* 0x0022a400080011ff */
[----:B--2---:R-:W-:Y:S05]  /*8f50*/  @!P0 NANOSLEEP.SYNCS 0x989680 ;  /* 0x009896800000895d */ /* 0x004fea0003900000 */
[----:B------:R-:W2:Y:S02]  /*8f60*/  @!P0 SYNCS.PHASECHK.TRANS64 P0, [R0+URZ], R3 ;  /* 0x00000003000085a7 */ /* 0x000ea400080010ff */
[----:B--2---:R-:W-:Y:S05]  /*8f70*/  @!P0 BRA `(.L_x_203) ;  /* 0xfffffffc00f08947 */ /* 0x004fea000383ffff */
[----:B------:R-:W-:Y:S05]  /*8f80*/  BRA `(.L_x_204) ;  /* 0xffffffa400887947 */ /* 0x000fea000383ffff */
.L_x_63:
[----:B---3--:R-:W-:-:S07]  /*8f90*/  MOV R0, UR5 ;  /* 0x0000000500007c02 */ /* 0x008fce0008000f00 */
.L_x_205:
[----:B-1----:R1:W2:Y:S02]  /*8fa0*/  SYNCS.PHASECHK.TRANS64.TRYWAIT P0, [R0+URZ], R3 ;  /* 0x00000003000075a7 */ /* 0x0022a400080011ff */
[----:B--2---:R-:W-:Y:S05]  /*8fb0*/  @!P0 NANOSLEEP.SYNCS 0x989680 ;  /* 0x009896800000895d */ /* 0x004fea0003900000 */
[----:B------:R-:W2:Y:S02]  /*8fc0*/  @!P0 SYNCS.PHASECHK.TRANS64 P0, [R0+URZ], R3 ;  /* 0x00000003000085a7 */ /* 0x000ea400080010ff */
[----:B--2---:R-:W-:Y:S05]  /*8fd0*/  @!P0 BRA `(.L_x_205) ;  /* 0xfffffffc00f08947 */ /* 0x004fea000383ffff */
[----:B------:R-:W-:Y:S05]  /*8fe0*/  BRA `(.L_x_206) ;  /* 0xffffffa400947947 */ /* 0x000fea000383ffff */
.L_x_64:
[----:B---3--:R-:W-:-:S07]  /*8ff0*/  MOV R0, UR5 ;  /* 0x0000000500007c02 */ /* 0x008fce0008000f00 */
.L_x_207:
[----:B-1----:R1:W2:Y:S02]  /*9000*/  SYNCS.PHASECHK.TRANS64.TRYWAIT P0, [R0+URZ], R3 ;  /* 0x00000003000075a7 */ /* 0x0022a400080011ff */
[----:B--2---:R-:W-:Y:S05]  /*9010*/  @!P0 NANOSLEEP.SYNCS 0x989680 ;  /* 0x009896800000895d */ /* 0x004fea0003900000 */
[----:B------:R-:W2:Y:S02]  /*9020*/  @!P0 SYNCS.PHASECHK.TRANS64 P0, [R0+URZ], R3 ;  /* 0x00000003000085a7 */ /* 0x000ea400080010ff */
[----:B--2---:R-:W-:Y:S05]  /*9030*/  @!P0 BRA `(.L_x_207) ;  /* 0xfffffffc00f08947 */ /* 0x004fea000383ffff */
[----:B------:R-:W-:Y:S05]  /*9040*/  BRA `(.L_x_208) ;  /* 0xffffffa400a07947 */ /* 0x000fea000383ffff */
.L_x_65:
[----:B---3--:R-:W-:-:S07]  /*9050*/  MOV R0, UR5 ;  /* 0x0000000500007c02 */ /* 0x008fce0008000f00 */
.L_x_209:
[----:B-1----:R1:W2:Y:S02]  /*9060*/  SYNCS.PHASECHK.TRANS64.TRYWAIT P0, [R0+URZ], R3 ;  /* 0x00000003000075a7 */ /* 0x0022a400080011ff */
[----:B--2---:R-:W-:Y:S05]  /*9070*/  @!P0 NANOSLEEP.SYNCS 0x989680 ;  /* 0x009896800000895d */ /* 0x004fea0003900000 */
[----:B------:R-:W2:Y:S02]  /*9080*/  @!P0 SYNCS.PHASECHK.TRANS64 P0, [R0+URZ], R3 ;  /* 0x00000003000085a7 */ /* 0x000ea400080010ff */
[----:B--2---:R-:W-:Y:S05]  /*9090*/  @!P0 BRA `(.L_x_209) ;  /* 0xfffffffc00f08947 */ /* 0x004fea000383ffff */
[----:B------:R-:W-:Y:S05]  /*90a0*/  BRA `(.L_x_210) ;  /* 0xffffffa400ac7947 */ /* 0x000fea000383ffff */
.L_x_66:
[----:B---3--:R-:W-:-:S07]  /*90b0*/  MOV R0, UR5 ;  /* 0x0000000500007c02 */ /* 0x008fce0008000f00 */
.L_x_211:
[----:B-1----:R1:W2:Y:S02]  /*90c0*/  SYNCS.PHASECHK.TRANS64.TRYWAIT P0, [R0+URZ], R3 ;  /* 0x00000003000075a7 */ /* 0x0022a400080011ff */
[----:B--2---:R-:W-:Y:S05]  /*90d0*/  @!P0 NANOSLEEP.SYNCS 0x989680 ;  /* 0x009896800000895d */ /* 0x004fea0003900000 */
[----:B------:R-:W2:Y:S02]  /*90e0*/  @!P0 SYNCS.PHASECHK.TRANS64 P0, [R0+URZ], R3 ;  /* 0x00000003000085a7 */ /* 0x000ea400080010ff */
[----:B--2---:R-:W-:Y:S05]  /*90f0*/  @!P0 BRA `(.L_x_211) ;  /* 0xfffffffc00f08947 */ /* 0x004fea000383ffff */
[----:B------:R-:W-:Y:S05]  /*9100*/  BRA `(.L_x_212) ;  /* 0xffffffa400b87947 */ /* 0x000fea000383ffff */
.L_x_67:
[----:B---3--:R-:W-:-:S07]  /*9110*/  MOV R0, UR5 ;  /* 0x0000000500007c02 */ /* 0x008fce0008000f00 */
.L_x_213:
[----:B-1----:R1:W2:Y:S02]  /*9120*/  SYNCS.PHASECHK.TRANS64.TRYWAIT P0, [R0+URZ], R3 ;  /* 0x00000003000075a7 */ /* 0x0022a400080011ff */
[----:B--2---:R-:W-:Y:S05]  /*9130*/  @!P0 NANOSLEEP.SYNCS 0x989680 ;  /* 0x009896800000895d */ /* 0x004fea0003900000 */
[----:B------:R-:W2:Y:S02]  /*9140*/  @!P0 SYNCS.PHASECHK.TRANS64 P0, [R0+URZ], R3 ;  /* 0x00000003000085a7 */ /* 0x000ea400080010ff */
[----:B--2---:R-:W-:Y:S05]  /*9150*/  @!P0 BRA `(.L_x_213) ;  /* 0xfffffffc00f08947 */ /* 0x004fea000383ffff */
[----:B------:R-:W-:Y:S05]  /*9160*/  BRA `(.L_x_214) ;  /* 0xffffffa400c47947 */ /* 0x000fea000383ffff */
.L_x_68:
[----:B---3--:R-:W-:-:S07]  /*9170*/  MOV R0, UR5 ;  /* 0x0000000500007c02 */ /* 0x008fce0008000f00 */
.L_x_215:
[----:B-1----:R1:W2:Y:S02]  /*9180*/  SYNCS.PHASECHK.TRANS64.TRYWAIT P0, [R0+URZ], R3 ;  /* 0x00000003000075a7 */ /* 0x0022a400080011ff */
[----:B--2---:R-:W-:Y:S05]  /*9190*/  @!P0 NANOSLEEP.SYNCS 0x989680 ;  /* 0x009896800000895d */ /* 0x004fea0003900000 */
[----:B------:R-:W2:Y:S02]  /*91a0*/  @!P0 SYNCS.PHASECHK.TRANS64 P0, [R0+URZ], R3 ;  /* 0x00000003000085a7 */ /* 0x000ea400080010ff */
[----:B--2---:R-:W-:Y:S05]  /*91b0*/  @!P0 BRA `(.L_x_215) ;  /* 0xfffffffc00f08947 */ /* 0x004fea000383ffff */
[----:B------:R-:W-:Y:S05]  /*91c0*/  BRA `(.L_x_216) ;  /* 0xffffffa400d07947 */ /* 0x000fea000383ffff */
.L_x_69:
[----:B---3--:R-:W-:-:S07]  /*91d0*/  MOV R0, UR5 ;  /* 0x0000000500007c02 */ /* 0x008fce0008000f00 */
.L_x_217:
[----:B-1----:R1:W2:Y:S02]  /*91e0*/  SYNCS.PHASECHK.TRANS64.TRYWAIT P0, [R0+URZ], R3 ;  /* 0x00000003000075a7 */ /* 0x0022a400080011ff */
[----:B--2---:R-:W-:Y:S05]  /*91f0*/  @!P0 NANOSLEEP.SYNCS 0x989680 ;  /* 0x009896800000895d */ /* 0x004fea0003900000 */
[----:B------:R-:W2:Y:S02]  /*9200*/  @!P0 SYNCS.PHASECHK.TRANS64 P0, [R0+URZ], R3 ;  /* 0x00000003000085a7 */ /* 0x000ea400080010ff */
[----:B--2---:R-:W-:Y:S05]  /*9210*/  @!P0 BRA `(.L_x_217) ;  /* 0xfffffffc00f08947 */ /* 0x004fea000383ffff */
[----:B------:R-:W-:Y:S05]  /*9220*/  BRA `(.L_x_218) ;  /* 0xffffffa400dc7947 */ /* 0x000fea000383ffff */
.L_x_70:
[----:B---3--:R-:W-:-:S07]  /*9230*/  MOV R0, UR5 ;  /* 0x0000000500007c02 */ /* 0x008fce0008000f00 */
.L_x_219:
[----:B-1----:R1:W2:Y:S02]  /*9240*/  SYNCS.PHASECHK.TRANS64.TRYWAIT P0, [R0+URZ], R3 ;  /* 0x00000003000075a7 */ /* 0x0022a400080011ff */
[----:B--2---:R-:W-:Y:S05]  /*9250*/  @!P0 NANOSLEEP.SYNCS 0x989680 ;  /* 0x009896800000895d */ /* 0x004fea0003900000 */
[----:B------:R-:W2:Y:S02]  /*9260*/  @!P0 SYNCS.PHASECHK.TRANS64 P0, [R0+URZ], R3 ;  /* 0x00000003000085a7 */ /* 0x000ea400080010ff */
[----:B--2---:R-:W-:Y:S05]  /*9270*/  @!P0 BRA `(.L_x_219) ;  /* 0xfffffffc00f08947 */ /* 0x004fea000383ffff */
[----:B------:R-:W-:Y:S05]  /*9280*/  BRA `(.L_x_220) ;  /* 0xffffffa400e87947 */ /* 0x000fea000383ffff */
.L_x_71:
[----:B---3--:R-:W-:-:S07]  /*9290*/  MOV R0, UR5 ;  /* 0x0000000500007c02 */ /* 0x008fce0008000f00 */
.L_x_221:
[----:B-1----:R1:W2:Y:S02]  /*92a0*/  SYNCS.PHASECHK.TRANS64.TRYWAIT P0, [R0+URZ], R3 ;  /* 0x00000003000075a7 */ /* 0x0022a400080011ff */
[----:B--2---:R-:W-:Y:S05]  /*92b0*/  @!P0 NANOSLEEP.SYNCS 0x989680 ;  /* 0x009896800000895d */ /* 0x004fea0003900000 */
[----:B------:R-:W2:Y:S02]  /*92c0*/  @!P0 SYNCS.PHASECHK.TRANS64 P0, [R0+URZ], R3 ;  /* 0x00000003000085a7 */ /* 0x000ea400080010ff */
[----:B--2---:R-:W-:Y:S05]  /*92d0*/  @!P0 BRA `(.L_x_221) ;  /* 0xfffffffc00f08947 */ /* 0x004fea000383ffff */
[----:B------:R-:W-:Y:S05]  /*92e0*/  BRA `(.L_x_222) ;  /* 0xffffffa400f47947 */ /* 0x000fea000383ffff */
.L_x_72:
[----:B---3--:R-:W-:-:S07]  /*92f0*/  MOV R0, UR5 ;  /* 0x0000000500007c02 */ /* 0x008fce0008000f00 */
.L_x_223:
[----:B-1----:R1:W2:Y:S02]  /*9300*/  SYNCS.PHASECHK.TRANS64.TRYWAIT P0, [R0+URZ], R3 ;  /* 0x00000003000075a7 */ /* 0x0022a400080011ff */
[----:B--2---:R-:W-:Y:S05]  /*9310*/  @!P0 NANOSLEEP.SYNCS 0x989680 ;  /* 0x009896800000895d */ /* 0x004fea0003900000 */
[----:B------:R-:W2:Y:S02]  /*9320*/  @!P0 SYNCS.PHASECHK.TRANS64 P0, [R0+URZ], R3 ;  /* 0x00000003000085a7 */ /* 0x000ea400080010ff */
[----:B--2---:R-:W-:Y:S05]  /*9330*/  @!P0 BRA `(.L_x_223) ;  /* 0xfffffffc00f08947 */ /* 0x004fea000383ffff */
[----:B------:R-:W-:Y:S05]  /*9340*/  BRA `(.L_x_224) ;  /* 0xffffffa800007947 */ /* 0x000fea000383ffff */
.L_x_73:
[----:B---3--:R-:W-:-:S07]  /*9350*/  MOV R0, UR5 ;  /* 0x0000000500007c02 */ /* 0x008fce0008000f00 */
.L_x_225:
[----:B-1----:R1:W2:Y:S02]  /*9360*/  SYNCS.PHASECHK.TRANS64.TRYWAIT P0, [R0+URZ], R3 ;  /* 0x00000003000075a7 */ /* 0x0022a400080011ff */
[----:B--2---:R-:W-:Y:S05]  /*9370*/  @!P0 NANOSLEEP.SYNCS 0x989680 ;  /* 0x009896800000895d */ /* 0x004fea0003900000 */
[----:B------:R-:W2:Y:S02]  /*9380*/  @!P0 SYNCS.PHASECHK.TRANS64 P0, [R0+URZ], R3 ;  /* 0x00000003000085a7 */ /* 0x000ea400080010ff */
[----:B--2---:R-:W-:Y:S05]  /*9390*/  @!P0 BRA `(.L_x_225) ;  /* 0xfffffffc00f08947 */ /* 0x004fea000383ffff */
[----:B------:R-:W-:Y:S05]  /*93a0*/  BRA `(.L_x_226) ;  /* 0xffffffa8000c7947 */ /* 0x000fea000383ffff */
.L_x_74:
[----:B---3--:R-:W-:-:S07]  /*93b0*/  MOV R0, UR5 ;  /* 0x0000000500007c02 */ /* 0x008fce0008000f00 */
.L_x_227:
[----:B-1----:R1:W2:Y:S02]  /*93c0*/  SYNCS.PHASECHK.TRANS64.TRYWAIT P0, [R0+URZ], R3 ;  /* 0x00000003000075a7 */ /* 0x0022a400080011ff */
[----:B--2---:R-:W-:Y:S05]  /*93d0*/  @!P0 NANOSLEEP.SYNCS 0x989680 ;  /* 0x009896800000895d */ /* 0x004fea0003900000 */
[----:B------:R-:W2:Y:S02]  /*93e0*/  @!P0 SYNCS.PHASECHK.TRANS64 P0, [R0+URZ], R3 ;  /* 0x00000003000085a7 */ /* 0x000ea400080010ff */
[----:B--2---:R-:W-:Y:S05]  /*93f0*/  @!P0 BRA `(.L_x_227) ;  /* 0xfffffffc00f08947 */ /* 0x004fea000383ffff */
[----:B------:R-:W-:Y:S05]  /*9400*/  BRA `(.L_x_228) ;  /* 0xffffffa800187947 */ /* 0x000fea000383ffff */
.L_x_75:
[----:B---3--:R-:W-:-:S07]  /*9410*/  MOV R0, UR5 ;  /* 0x0000000500007c02 */ /* 0x008fce0008000f00 */
.L_x_229:
[----:B-1----:R1:W2:Y:S02]  /*9420*/  SYNCS.PHASECHK.TRANS64.TRYWAIT P0, [R0+URZ], R3 ;  /* 0x00000003000075a7 */ /* 0x0022a400080011ff */
[----:B--2---:R-:W-:Y:S05]  /*9430*/  @!P0 NANOSLEEP.SYNCS 0x989680 ;  /* 0x009896800000895d */ /* 0x004fea0003900000 */
[----:B------:R-:W2:Y:S02]  /*9440*/  @!P0 SYNCS.PHASECHK.TRANS64 P0, [R0+URZ], R3 ;  /* 0x00000003000085a7 */ /* 0x000ea400080010ff */
[----:B--2---:R-:W-:Y:S05]  /*9450*/  @!P0 BRA `(.L_x_229) ;  /* 0xfffffffc00f08947 */ /* 0x004fea000383ffff */
[----:B------:R-:W-:Y:S05]  /*9460*/  BRA `(.L_x_230) ;  /* 0xffffffa800247947 */ /* 0x000fea000383ffff */
.L_x_76:
[----:B---3--:R-:W-:-:S07]  /*9470*/  MOV R0, UR5 ;  /* 0x0000000500007c02 */ /* 0x008fce0008000f00 */
.L_x_231:
[----:B-1----:R1:W2:Y:S02]  /*9480*/  SYNCS.PHASECHK.TRANS64.TRYWAIT P0, [R0+URZ], R3 ;  /* 0x00000003000075a7 */ /* 0x0022a400080011ff */
[----:B--2---:R-:W-:Y:S05]  /*9490*/  @!P0 NANOSLEEP.SYNCS 0x989680 ;  /* 0x009896800000895d */ /* 0x004fea0003900000 */
[----:B------:R-:W2:Y:S02]  /*94a0*/  @!P0 SYNCS.PHASECHK.TRANS64 P0, [R0+URZ], R3 ;  /* 0x00000003000085a7 */ /* 0x000ea400080010ff */
[----:B--2---:R-:W-:Y:S05]  /*94b0*/  @!P0 BRA `(.L_x_231) ;  /* 0xfffffffc00f08947 */ /* 0x004fea000383ffff */
[----:B------:R-:W-:Y:S05]  /*94c0*/  BRA `(.L_x_232) ;  /* 0xffffffa800307947 */ /* 0x000fea000383ffff */
.L_x_77:
[----:B---3--:R-:W-:-:S07]  /*94d0*/  MOV R0, UR5 ;  /* 0x0000000500007c02 */ /* 0x008fce0008000f00 */
.L_x_233:
[----:B-1----:R1:W2:Y:S02]  /*94e0*/  SYNCS.PHASECHK.TRANS64.TRYWAIT P0, [R0+URZ], R3 ;  /* 0x00000003000075a7 */ /* 0x0022a400080011ff */
[----:B--2---:R-:W-:Y:S05]  /*94f0*/  @!P0 NANOSLEEP.SYNCS 0x989680 ;  /* 0x009896800000895d */ /* 0x004fea0003900000 */
[----:B------:R-:W2:Y:S02]  /*9500*/  @!P0 SYNCS.PHASECHK.TRANS64 P0, [R0+URZ], R3 ;  /* 0x00000003000085a7 */ /* 0x000ea400080010ff */
[----:B--2---:R-:W-:Y:S05]  /*9510*/  @!P0 BRA `(.L_x_233) ;  /* 0xfffffffc00f08947 */ /* 0x004fea000383ffff */
[----:B------:R-:W-:Y:S05]  /*9520*/  BRA `(.L_x_234) ;  /* 0xffffffa8003c7947 */ /* 0x000fea000383ffff */
.L_x_78:
[----:B---3--:R-:W-:-:S07]  /*9530*/  MOV R0, UR5 ;  /* 0x0000000500007c02 */ /* 0x008fce0008000f00 */
.L_x_235:
[----:B-1----:R1:W2:Y:S02]  /*9540*/  SYNCS.PHASECHK.TRANS64.TRYWAIT P0, [R0+URZ], R3 ;  /* 0x00000003000075a7 */ /* 0x0022a400080011ff */
[----:B--2---:R-:W-:Y:S05]  /*9550*/  @!P0 NANOSLEEP.SYNCS 0x989680 ;  /* 0x009896800000895d */ /* 0x004fea0003900000 */
[----:B------:R-:W2:Y:S02]  /*9560*/  @!P0 SYNCS.PHASECHK.TRANS64 P0, [R0+URZ], R3 ;  /* 0x00000003000085a7 */ /* 0x000ea400080010ff */
[----:B--2---:R-:W-:Y:S05]  /*9570*/  @!P0 BRA `(.L_x_235) ;  /* 0xfffffffc00f08947 */ /* 0x004fea000383ffff */
[----:B------:R-:W-:Y:S05]  /*9580*/  BRA `(.L_x_236) ;  /* 0xffffffa800487947 */ /* 0x000fea000383ffff */
.L_x_79:
[----:B---3--:R-:W-:-:S07]  /*9590*/  MOV R0, UR5 ;  /* 0x0000000500007c02 */ /* 0x008fce0008000f00 */
.L_x_237:
[----:B-1----:R1:W2:Y:S02]  /*95a0*/  SYNCS.PHASECHK.TRANS64.TRYWAIT P0, [R0+URZ], R3 ;  /* 0x00000003000075a7 */ /* 0x0022a400080011ff */
[----:B--2---:R-:W-:Y:S05]  /*95b0*/  @!P0 NANOSLEEP.SYNCS 0x989680 ;  /* 0x009896800000895d */ /* 0x004fea0003900000 */
[----:B------:R-:W2:Y:S02]  /*95c0*/  @!P0 SYNCS.PHASECHK.TRANS64 P0, [R0+URZ], R3 ;  /* 0x00000003000085a7 */ /* 0x000ea400080010ff */
[----:B--2---:R-:W-:Y:S05]  /*95d0*/  @!P0 BRA `(.L_x_237) ;  /* 0xfffffffc00f08947 */ /* 0x004fea000383ffff */
[----:B------:R-:W-:Y:S05]  /*95e0*/  BRA `(.L_x_238) ;  /* 0xffffffa800547947 */ /* 0x000fea000383ffff */
.L_x_80:
[----:B---3--:R-:W-:-:S07]  /*95f0*/  MOV R0, UR5 ;  /* 0x0000000500007c02 */ /* 0x008fce0008000f00 */
.L_x_239:
[----:B-1----:R1:W2:Y:S02]  /*9600*/  SYNCS.PHASECHK.TRANS64.TRYWAIT P0, [R0+URZ], R3 ;  /* 0x00000003000075a7 */ /* 0x0022a400080011ff */
[----:B--2---:R-:W-:Y:S05]  /*9610*/  @!P0 NANOSLEEP.SYNCS 0x989680 ;  /* 0x009896800000895d */ /* 0x004fea0003900000 */
[----:B------:R-:W2:Y:S02]  /*9620*/  @!P0 SYNCS.PHASECHK.TRANS64 P0, [R0+URZ], R3 ;  /* 0x00000003000085a7 */ /* 0x000ea400080010ff */
[----:B--2---:R-:W-:Y:S05]  /*9630*/  @!P0 BRA `(.L_x_239) ;  /* 0xfffffffc00f08947 */ /* 0x004fea000383ffff */
[----:B------:R-:W-:Y:S05]  /*9640*/  BRA `(.L_x_240) ;  /* 0xffffffa800607947 */ /* 0x000fea000383ffff */
.L_x_81:
[----:B---3--:R-:W-:-:S07]  /*9650*/  MOV R0, UR5 ;  /* 0x0000000500007c02 */ /* 0x008fce0008000f00 */
.L_x_241:
[----:B-1----:R1:W2:Y:S02]  /*9660*/  SYNCS.PHASECHK.TRANS64.TRYWAIT P0, [R0+URZ], R3 ;  /* 0x00000003000075a7 */ /* 0x0022a400080011ff */
[----:B--2---:R-:W-:Y:S05]  /*9670*/  @!P0 NANOSLEEP.SYNCS 0x989680 ;  /* 0x009896800000895d */ /* 0x004fea0003900000 */
[----:B------:R-:W2:Y:S02]  /*9680*/  @!P0 SYNCS.PHASECHK.TRANS64 P0, [R0+URZ], R3 ;  /* 0x00000003000085a7 */ /* 0x000ea400080010ff */
[----:B--2---:R-:W-:Y:S05]  /*9690*/  @!P0 BRA `(.L_x_241) ;  /* 0xfffffffc00f08947 */ /* 0x004fea000383ffff */
[----:B------:R-:W-:Y:S05]  /*96a0*/  BRA `(.L_x_242) ;  /* 0xffffffa8006c7947 */ /* 0x000fea000383ffff */
.L_x_82:
[----:B---3--:R-:W-:-:S07]  /*96b0*/  MOV R0, UR5 ;  /* 0x0000000500007c02 */ /* 0x008fce0008000f00 */
.L_x_243:
[----:B-1----:R1:W2:Y:S02]  /*96c0*/  SYNCS.PHASECHK.TRANS64.TRYWAIT P0, [R0+URZ], R3 ;  /* 0x00000003000075a7 */ /* 0x0022a400080011ff */
[----:B--2---:R-:W-:Y:S05]  /*96d0*/  @!P0 NANOSLEEP.SYNCS 0x989680 ;  /* 0x009896800000895d */ /* 0x004fea0003900000 */
[----:B------:R-:W2:Y:S02]  /*96e0*/  @!P0 SYNCS.PHASECHK.TRANS64 P0, [R0+URZ], R3 ;  /* 0x00000003000085a7 */ /* 0x000ea400080010ff */
[----:B--2---:R-:W-:Y:S05]  /*96f0*/  @!P0 BRA `(.L_x_243) ;  /* 0xfffffffc00f08947 */ /* 0x004fea000383ffff */
[----:B------:R-:W-:Y:S05]  /*9700*/  BRA `(.L_x_244) ;  /* 0xffffffa800787947 */ /* 0x000fea000383ffff */
.L_x_83:
[----:B---3--:R-:W-:-:S07]  /*9710*/  MOV R0, UR5 ;  /* 0x0000000500007c02 */ /* 0x008fce0008000f00 */
.L_x_245:
[----:B-1----:R1:W2:Y:S02]  /*9720*/  SYNCS.PHASECHK.TRANS64.TRYWAIT P0, [R0+URZ], R3 ;  /* 0x00000003000075a7 */ /* 0x0022a400080011ff */
[----:B--2---:R-:W-:Y:S05]  /*9730*/  @!P0 NANOSLEEP.SYNCS 0x989680 ;  /* 0x009896800000895d */ /* 0x004fea0003900000 */
[----:B------:R-:W2:Y:S02]  /*9740*/  @!P0 SYNCS.PHASECHK.TRANS64 P0, [R0+URZ], R3 ;  /* 0x00000003000085a7 */ /* 0x000ea400080010ff */
[----:B--2---:R-:W-:Y:S05]  /*9750*/  @!P0 BRA `(.L_x_245) ;  /* 0xfffffffc00f08947 */ /* 0x004fea000383ffff */
[----:B------:R-:W-:Y:S05]  /*9760*/  BRA `(.L_x_246) ;  /* 0xffffffa800847947 */ /* 0x000fea000383ffff */
.L_x_84:
[----:B---3--:R-:W-:-:S07]  /*9770*/  MOV R0, UR5 ;  /* 0x0000000500007c02 */ /* 0x008fce0008000f00 */
.L_x_247:
[----:B-1----:R1:W2:Y:S02]  /*9780*/  SYNCS.PHASECHK.TRANS64.TRYWAIT P0, [R0+URZ], R3 ;  /* 0x00000003000075a7 */ /* 0x0022a400080011ff */
[----:B--2---:R-:W-:Y:S05]  /*9790*/  @!P0 NANOSLEEP.SYNCS 0x989680 ;  /* 0x009896800000895d */ /* 0x004fea0003900000 */
[----:B------:R-:W2:Y:S02]  /*97a0*/  @!P0 SYNCS.PHASECHK.TRANS64 P0, [R0+URZ], R3 ;  /* 0x00000003000085a7 */ /* 0x000ea400080010ff */
[----:B--2---:R-:W-:Y:S05]  /*97b0*/  @!P0 BRA `(.L_x_247) ;  /* 0xfffffffc00f08947 */ /* 0x004fea000383ffff */
[----:B------:R-:W-:Y:S05]  /*97c0*/  BRA `(.L_x_248) ;  /* 0xffffffa800907947 */ /* 0x000fea000383ffff */
.L_x_85:
[----:B---3--:R-:W-:-:S07]  /*97d0*/  MOV R0, UR5 ;  /* 0x0000000500007c02 */ /* 0x008fce0008000f00 */
.L_x_249:
[----:B-1----:R1:W2:Y:S02]  /*97e0*/  SYNCS.PHASECHK.TRANS64.TRYWAIT P0, [R0+URZ], R3 ;  /* 0x00000003000075a7 */ /* 0x0022a400080011ff */
[----:B--2---:R-:W-:Y:S05]  /*97f0*/  @!P0 NANOSLEEP.SYNCS 0x989680 ;  /* 0x009896800000895d */ /* 0x004fea0003900000 */
[----:B------:R-:W2:Y:S02]  /*9800*/  @!P0 SYNCS.PHASECHK.TRANS64 P0, [R0+URZ], R3 ;  /* 0x00000003000085a7 */ /* 0x000ea400080010ff */
[----:B--2---:R-:W-:Y:S05]  /*9810*/  @!P0 BRA `(.L_x_249) ;  /* 0xfffffffc00f08947 */ /* 0x004fea000383ffff */
[----:B------:R-:W-:Y:S05]  /*9820*/  BRA `(.L_x_250) ;  /* 0xffffffa8009c7947 */ /* 0x000fea000383ffff */
.L_x_86:
[----:B---3--:R-:W-:-:S07]  /*9830*/  MOV R0, UR5 ;  /* 0x0000000500007c02 */ /* 0x008fce0008000f00 */
.L_x_251:
[----:B-1----:R1:W2:Y:S02]  /*9840*/  SYNCS.PHASECHK.TRANS64.TRYWAIT P0, [R0+URZ], R3 ;  /* 0x00000003000075a7 */ /* 0x0022a400080011ff */
[----:B--2---:R-:W-:Y:S05]  /*9850*/  @!P0 NANOSLEEP.SYNCS 0x989680 ;  /* 0x009896800000895d */ /* 0x004fea0003900000 */
[----:B------:R-:W2:Y:S02]  /*9860*/  @!P0 SYNCS.PHASECHK.TRANS64 P0, [R0+URZ], R3 ;  /* 0x00000003000085a7 */ /* 0x000ea400080010ff */
[----:B--2---:R-:W-:Y:S05]  /*9870*/  @!P0 BRA `(.L_x_251) ;  /* 0xfffffffc00f08947 */ /* 0x004fea000383ffff */
[----:B------:R-:W-:Y:S05]  /*9880*/  BRA `(.L_x_252) ;  /* 0xffffffa800a87947 */ /* 0x000fea000383ffff */
.L_x_87:
[----:B---3--:R-:W-:-:S07]  /*9890*/  MOV R0, UR5 ;  /* 0x0000000500007c02 */ /* 0x008fce0008000f00 */
.L_x_253:
[----:B-1----:R1:W2:Y:S02]  /*98a0*/  SYNCS.PHASECHK.TRANS64.TRYWAIT P0, [R0+URZ], R3 ;  /* 0x00000003000075a7 */ /* 0x0022a400080011ff */
[----:B--2---:R-:W-:Y:S05]  /*98b0*/  @!P0 NANOSLEEP.SYNCS 0x989680 ;  /* 0x009896800000895d */ /* 0x004fea0003900000 */
[----:B------:R-:W2:Y:S02]  /*98c0*/  @!P0 SYNCS.PHASECHK.TRANS64 P0, [R0+URZ], R3 ;  /* 0x00000003000085a7 */ /* 0x000ea400080010ff */
[----:B--2---:R-:W-:Y:S05]  /*98d0*/  @!P0 BRA `(.L_x_253) ;  /* 0xfffffffc00f08947 */ /* 0x004fea000383ffff */
[----:B------:R-:W-:Y:S05]  /*98e0*/  BRA `(.L_x_254) ;  /* 0xffffffa800b47947 */ /* 0x000fea000383ffff */
.L_x_88:
[----:B---3--:R-:W-:-:S07]  /*98f0*/  MOV R0, UR5 ;  /* 0x0000000500007c02 */ /* 0x008fce0008000f00 */
.L_x_255:
[----:B-1----:R1:W2:Y:S02]  /*9900*/  SYNCS.PHASECHK.TRANS64.TRYWAIT P0, [R0+URZ], R3 ;  /* 0x00000003000075a7 */ /* 0x0022a400080011ff */
[----:B--2---:R-:W-:Y:S05]  /*9910*/  @!P0 NANOSLEEP.SYNCS 0x989680 ;  /* 0x009896800000895d */ /* 0x004fea0003900000 */
[----:B------:R-:W2:Y:S02]  /*9920*/  @!P0 SYNCS.PHASECHK.TRANS64 P0, [R0+URZ], R3 ;  /* 0x00000003000085a7 */ /* 0x000ea400080010ff */
[----:B--2---:R-:W-:Y:S05]  /*9930*/  @!P0 BRA `(.L_x_255) ;  /* 0xfffffffc00f08947 */ /* 0x004fea000383ffff */
[----:B------:R-:W-:Y:S05]  /*9940*/  BRA `(.L_x_256) ;  /* 0xffffffa800c07947 */ /* 0x000fea000383ffff */
.L_x_91:
[----:B-1----:R1:W2:Y:S02]  /*9950*/  SYNCS.PHASECHK.TRANS64.TRYWAIT P0, [R0+URZ+0x370], R4 ;  /* 0x00037004000075a7 */ /* 0x0022a400080011ff */
[----:B--2---:R-:W-:Y:S05]  /*9960*/  @!P0 NANOSLEEP.SYNCS 0x989680 ;  /* 0x009896800000895d */ /* 0x004fea0003900000 */
[----:B------:R-:W2:Y:S02]  /*9970*/  @!P0 SYNCS.PHASECHK.TRANS64 P0, [R0+URZ+0x370], R4 ;  /* 0x00037004000085a7 */ /* 0x000ea400080010ff */
[----:B--2---:R-:W-:Y:S05]  /*9980*/  @!P0 BRA `(.L_x_91) ;  /* 0xfffffffc00f08947 */ /* 0x004fea000383ffff */
[----:B------:R-:W-:Y:S05]  /*9990*/  BRA `(.L_x_257) ;  /* 0xffffffac00207947 */ /* 0x000fea000383ffff */
.L_x_92:
[----:B------:R-:W-:-:S07]  /*99a0*/  MOV R0, UR5 ;  /* 0x0000000500007c02 */ /* 0x000fce0008000f00 */
.L_x_258:
[----:B-1----:R1:W2:Y:S02]  /*99b0*/  SYNCS.PHASECHK.TRANS64.TRYWAIT P0, [R0+URZ+0x320], R5 ;  /* 0x00032005000075a7 */ /* 0x0022a400080011ff */
[----:B--2---:R-:W-:Y:S05]  /*99c0*/  @!P0 NANOSLEEP.SYNCS 0x989680 ;  /* 0x009896800000895d */ /* 0x004fea0003900000 */
[----:B------:R-:W2:Y:S02]  /*99d0*/  @!P0 SYNCS.PHASECHK.TRANS64 P0, [R0+URZ+0x320], R5 ;  /* 0x00032005000085a7 */ /* 0x000ea400080010ff */
[----:B--2---:R-:W-:Y:S05]  /*99e0*/  @!P0 BRA `(.L_x_258) ;  /* 0xfffffffc00f08947 */ /* 0x004fea000383ffff */
[----:B------:R-:W-:Y:S05]  /*99f0*/  BRA `(.L_x_259) ;  /* 0xffffffac00307947 */ /* 0x000fea000383ffff */
.L_x_93:
[----:B-1----:R1:W2:Y:S02]  /*9a00*/  SYNCS.PHASECHK.TRANS64.TRYWAIT P1, [R0+URZ+0x310], R4 ;  /* 0x00031004000075a7 */ /* 0x0022a400080211ff */
[----:B--2---:R-:W-:Y:S05]  /*9a10*/  @!P1 NANOSLEEP.SYNCS 0x989680 ;  /* 0x009896800000995d */ /* 0x004fea0003900000 */
[----:B------:R-:W2:Y:S02]  /*9a20*/  @!P1 SYNCS.PHASECHK.TRANS64 P1, [R0+URZ+0x310], R4 ;  /* 0x00031004000095a7 */ /* 0x000ea400080210ff */
[----:B--2---:R-:W-:Y:S05]  /*9a30*/  @!P1 BRA `(.L_x_93) ;  /* 0xfffffffc00f09947 */ /* 0x004fea000383ffff */
[----:B------:R-:W-:Y:S05]  /*9a40*/  BRA `(.L_x_260) ;  /* 0xffffffac00607947 */ /* 0x000fea000383ffff */
.L_x_96:
[----:B------:R-:W-:-:S07]  /*9a50*/  MOV R0, UR5 ;  /* 0x0000000500007c02 */ /* 0x000fce0008000f00 */
.L_x_261:
[----:B-1----:R1:W2:Y:S02]  /*9a60*/  SYNCS.PHASECHK.TRANS64.TRYWAIT P0, [R0+URZ+0x320], R2 ;  /* 0x00032002000075a7 */ /* 0x0022a400080011ff */
[----:B--2---:R-:W-:Y:S05]  /*9a70*/  @!P0 NANOSLEEP.SYNCS 0x989680 ;  /* 0x009896800000895d */ /* 0x004fea0003900000 */
[----:B------:R-:W2:Y:S02]  /*9a80*/  @!P0 SYNCS.PHASECHK.TRANS64 P0, [R0+URZ+0x320], R2 ;  /* 0x00032002000085a7 */ /* 0x000ea400080010ff */
[----:B--2---:R-:W-:Y:S05]  /*9a90*/  @!P0 BRA `(.L_x_261) ;  /* 0xfffffffc00f08947 */ /* 0x004fea000383ffff */
[----:B------:R-:W-:Y:S05]  /*9aa0*/  BRA `(.L_x_95) ;  /* 0xffffffac00b47947 */ /* 0x000fea000383ffff */
.L_x_105:
[----:B-1----:R-:W-:-:S04]  /*9ab0*/  MOV R4, UR6 ;  /* 0x0000000600047c02 */ /* 0x002fc80008000f00 */
[----:B------:R1:W2:Y:S03]  /*9ac0*/  SYNCS.PHASECHK.TRANS64.TRYWAIT P0, [R4+URZ+0x8], R5 ;  /* 0x00000805040075a7 */ /* 0x0002a600080011ff */
[----:B--2---:R-:W-:Y:S05]  /*9ad0*/  @!P0 NANOSLEEP.SYNCS 0x989680 ;  /* 0x009896800000895d */ /* 0x004fea0003900000 */
[----:B------:R-:W2:Y:S02]  /*9ae0*/  @!P0 SYNCS.PHASECHK.TRANS64 P0, [R4+URZ+0x8], R5 ;  /* 0x00000805040085a7 */ /* 0x000ea400080010ff */
[----:B--2---:R-:W-:Y:S05]  /*9af0*/  @!P0 BRA `(.L_x_105) ;  /* 0xfffffffc00ec8947 */ /* 0x004fea000383ffff */
[----:B------:R-:W-:Y:S05]  /*9b00*/  BRA `(.L_x_104) ;  /* 0xffffffb000687947 */ /* 0x000fea000383ffff */
.L_x_107:
[----:B------:R-:W-:Y:S01]  /*9b10*/  BSSY B0, `(.L_x_262) ;  /* 0x0000006000007945 */ /* 0x000fe20003800000 */
[----:B------:R-:W-:-:S07]  /*9b20*/  MOV R15, 0xffffffff ;  /* 0xffffffff000f7802 */ /* 0x000fce0000000f00 */
[----:B-1---5:R-:W-:Y:S05]  /*9b30*/  WARPSYNC.COLLECTIVE R15, `(.L_x_263) ;  /* 0x000000000f0c7348 */ /* 0x022fea0003c00000 */
[----:B------:R-:W-:Y:S02]  /*9b40*/  ELECT P6, UR79, PT ;  /* 0x00000000004f782f */ /* 0x000fe400038c0000 */
[----:B------:R-:W-:Y:S01]  /*9b50*/  MOV R14, UR79 ;  /* 0x0000004f000e7c02 */ /* 0x000fe20008000f00 */
[----:B-1---5:R-:W-:Y:S10]  /*9b60*/  ENDCOLLECTIVE ;  /* 0x000000000000791b */ /* 0x022ff40003800000 */
.L_x_263:
[----:B------:R-:W-:Y:S05]  /*9b70*/  BSYNC B0 ;  /* 0x0000000000007941 */ /* 0x000fea0003800000 */
.L_x_262:
[----:B------:R-:W-:Y:S05]  /*9b80*/  BRA `(.L_x_264) ;  /* 0xffffffb000987947 */ /* 0x000fea000383ffff */
.L_x_109:
[----:B-1----:R-:W-:-:S04]  /*9b90*/  MOV R2, UR6 ;  /* 0x0000000600027c02 */ /* 0x002fc80008000f00 */
[----:B------:R1:W2:Y:S03]  /*9ba0*/  SYNCS.PHASECHK.TRANS64.TRYWAIT P0, [R2+URZ+0x8], R3 ;  /* 0x00000803020075a7 */ /* 0x0002a600080011ff */
[----:B--2---:R-:W-:Y:S05]  /*9bb0*/  @!P0 NANOSLEEP.SYNCS 0x989680 ;  /* 0x009896800000895d */ /* 0x004fea0003900000 */
[----:B------:R-:W2:Y:S02]  /*9bc0*/  @!P0 SYNCS.PHASECHK.TRANS64 P0, [R2+URZ+0x8], R3 ;  /* 0x00000803020085a7 */ /* 0x000ea400080010ff */
[----:B--2---:R-:W-:Y:S05]  /*9bd0*/  @!P0 BRA `(.L_x_109) ;  /* 0xfffffffc00ec8947 */ /* 0x004fea000383ffff */
[----:B------:R-:W-:Y:S05]  /*9be0*/  BRA `(.L_x_108) ;  /* 0xffffffb0009c7947 */ /* 0x000fea000383ffff */
.L_x_110:
[----:B-1----:R1:W2:Y:S02]  /*9bf0*/  SYNCS.PHASECHK.TRANS64.TRYWAIT P0, [R0+URZ+0x310], R4 ;  /* 0x00031004000075a7 */ /* 0x0022a400080011ff */
[----:B--2---:R-:W-:Y:S05]  /*9c00*/  @!P0 NANOSLEEP.SYNCS 0x989680 ;  /* 0x009896800000895d */ /* 0x004fea0003900000 */
[----:B------:R-:W2:Y:S02]  /*9c10*/  @!P0 SYNCS.PHASECHK.TRANS64 P0, [R0+URZ+0x310], R4 ;  /* 0x00031004000085a7 */ /* 0x000ea400080010ff */
[----:B--2---:R-:W-:Y:S05]  /*9c20*/  @!P0 BRA `(.L_x_110) ;  /* 0xfffffffc00f08947 */ /* 0x004fea000383ffff */
[----:B------:R-:W-:Y:S05]  /*9c30*/  BRA `(.L_x_265) ;  /* 0xffffffb400707947 */ /* 0x000fea000383ffff */
.L_x_112:
[----:B------:R-:W-:-:S07]  /*9c40*/  MOV R0, UR11 ;  /* 0x0000000b00007c02 */ /* 0x000fce0008000f00 */
.L_x_266:
[----:B-1----:R1:W2:Y:S02]  /*9c50*/  SYNCS.PHASECHK.TRANS64.TRYWAIT P0, [R0+URZ+0x350], R4 ;  /* 0x00035004000075a7 */ /* 0x0022a400080011ff */
[----:B--2---:R-:W-:Y:S05]  /*9c60*/  @!P0 NANOSLEEP.SYNCS 0x989680 ;  /* 0x009896800000895d */ /* 0x004fea0003900000 */
[----:B------:R-:W2:Y:S02]  /*9c70*/  @!P0 SYNCS.PHASECHK.TRANS64 P0, [R0+URZ+0x350], R4 ;  /* 0x00035004000085a7 */ /* 0x000ea400080010ff */
[----:B--2---:R-:W-:Y:S05]  /*9c80*/  @!P0 BRA `(.L_x_266) ;  /* 0xfffffffc00f08947 */ /* 0x004fea000383ffff */
[----:B------:R-:W-:Y:S05]  /*9c90*/  BRA `(.L_x_267) ;  /* 0xffffffb400b87947 */ /* 0x000fea000383ffff */
.L_x_115:
[----:B------:R-:W-:Y:S07]  /*9ca0*/  MOV R0, UR9 ;  /* 0x0000000900007c02 */ /* 0x000fee0008000f00 */
.L_x_268:
[----:B-1----:R1:W2:Y:S02]  /*9cb0*/  SYNCS.PHASECHK.TRANS64.TRYWAIT P0, [R0+URZ], R4 ;  /* 0x00000004000075a7 */ /* 0x0022a400080011ff */
[----:B--2---:R-:W-:Y:S05]  /*9cc0*/  @!P0 NANOSLEEP.SYNCS 0x989680 ;  /* 0x009896800000895d */ /* 0x004fea0003900000 */
[----:B------:R-:W2:Y:S02]  /*9cd0*/  @!P0 SYNCS.PHASECHK.TRANS64 P0, [R0+URZ], R4 ;  /* 0x00000004000085a7 */ /* 0x000ea400080010ff */
[----:B--2---:R-:W-:Y:S05]  /*9ce0*/  @!P0 BRA `(.L_x_268) ;  /* 0xfffffffc00f08947 */ /* 0x004fea000383ffff */
[----:B------:R-:W-:Y:S05]  /*9cf0*/  BRA `(.L_x_114) ;  /* 0xffffffb400d07947 */ /* 0x000fea000383ffff */
.L_x_119:
[----:B-1----:R-:W-:-:S07]  /*9d00*/  MOV R0, UR7 ;  /* 0x0000000700007c02 */ /* 0x002fce0008000f00 */
.L_x_269:
[----:B-1----:R1:W2:Y:S02]  /*9d10*/  SYNCS.PHASECHK.TRANS64.TRYWAIT P0, [R0+URZ], R2 ;  /* 0x00000002000075a7 */ /* 0x0022a400080011ff */
[----:B--2---:R-:W-:Y:S05]  /*9d20*/  @!P0 NANOSLEEP.SYNCS 0x989680 ;  /* 0x009896800000895d */ /* 0x004fea0003900000 */
[----:B------:R-:W2:Y:S02]  /*9d30*/  @!P0 SYNCS.PHASECHK.TRANS64 P0, [R0+URZ], R2 ;  /* 0x00000002000085a7 */ /* 0x000ea400080010ff */
[----:B--2---:R-:W-:Y:S05]  /*9d40*/  @!P0 BRA `(.L_x_269) ;  /* 0xfffffffc00f08947 */ /* 0x004fea000383ffff */
[----:B------:R-:W-:Y:S05]  /*9d50*/  BRA `(.L_x_270) ;  /* 0xffffffb800887947 */ /* 0x000fea000383ffff */
.L_x_120:
[----:B------:R-:W-:-:S07]  /*9d60*/  MOV R0, UR7 ;  /* 0x0000000700007c02 */ /* 0x000fce0008000f00 */
.L_x_271:
[----:B-1----:R1:W2:Y:S02]  /*9d70*/  SYNCS.PHASECHK.TRANS64.TRYWAIT P0, [R0+URZ], R3 ;  /* 0x00000003000075a7 */ /* 0x0022a400080011ff */
[----:B--2---:R-:W-:Y:S05]  /*9d80*/  @!P0 NANOSLEEP.SYNCS 0x989680 ;  /* 0x009896800000895d */ /* 0x004fea0003900000 */
[----:B------:R-:W2:Y:S02]  /*9d90*/  @!P0 SYNCS.PHASECHK.TRANS64 P0, [R0+URZ], R3 ;  /* 0x00000003000085a7 */ /* 0x000ea400080010ff */
[----:B--2---:R-:W-:Y:S05]  /*9da0*/  @!P0 BRA `(.L_x_271) ;  /* 0xfffffffc00f08947 */ /* 0x004fea000383ffff */
[----:B------:R-:W-:Y:S05]  /*9db0*/  BRA `(.L_x_272) ;  /* 0xffffffb800947947 */ /* 0x000fea000383ffff */
.L_x_121:
[----:B------:R-:W-:-:S07]  /*9dc0*/  MOV R0, UR7 ;  /* 0x0000000700007c02 */ /* 0x000fce0008000f00 */
.L_x_273:
[----:B-1----:R1:W2:Y:S02]  /*9dd0*/  SYNCS.PHASECHK.TRANS64.TRYWAIT P0, [R0+URZ], R3 ;  /* 0x00000003000075a7 */ /* 0x0022a400080011ff */
[----:B--2---:R-:W-:Y:S05]  /*9de0*/  @!P0 NANOSLEEP.SYNCS 0x989680 ;  /* 0x009896800000895d */ /* 0x004fea0003900000 */
[----:B------:R-:W2:Y:S02]  /*9df0*/  @!P0 SYNCS.PHASECHK.TRANS64 P0, [R0+URZ], R3 ;  /* 0x00000003000085a7 */ /* 0x000ea400080010ff */
[----:B--2---:R-:W-:Y:S05]  /*9e00*/  @!P0 BRA `(.L_x_273) ;  /* 0xfffffffc00f08947 */ /* 0x004fea000383ffff */
[----:B------:R-:W-:Y:S05]  /*9e10*/  BRA `(.L_x_274) ;  /* 0xffffffb800a07947 */ /* 0x000fea000383ffff */
.L_x_124:
[----:B------:R-:W-:-:S07]  /*9e20*/  MOV R0, UR8 ;  /* 0x0000000800007c02 */ /* 0x000fce0008000f00 */
.L_x_275:
[----:B-1----:R1:W2:Y:S02]  /*9e30*/  SYNCS.PHASECHK.TRANS64.TRYWAIT P1, [R0+URZ+0x390], R2 ;  /* 0x00039002000075a7 */ /* 0x0022a400080211ff */
[----:B--2---:R-:W-:Y:S05]  /*9e40*/  @!P1 NANOSLEEP.SYNCS 0x989680 ;  /* 0x009896800000995d */ /* 0x004fea0003900000 */
[----:B------:R-:W2:Y:S02]  /*9e50*/  @!P1 SYNCS.PHASECHK.TRANS64 P1, [R0+URZ+0x390], R2 ;  /* 0x00039002000095a7 */ /* 0x000ea400080210ff */
[----:B--2---:R-:W-:Y:S05]  /*9e60*/  @!P1 BRA `(.L_x_275) ;  /* 0xfffffffc00f09947 */ /* 0x004fea000383ffff */
[----:B------:R-:W-:Y:S05]  /*9e70*/  BRA `(.L_x_276) ;  /* 0xffffffb800ec7947 */ /* 0x000fea000383ffff */
.L_x_129:
[----:B--2---:R2:W4:Y:S02]  /*9e80*/  SYNCS.PHASECHK.TRANS64.TRYWAIT P0, [R0+URZ+0x310], R2 ;  /* 0x00031002000075a7 */ /* 0x00452400080011ff */
[----:B----4-:R-:W-:Y:S05]  /*9e90*/  @!P0 NANOSLEEP.SYNCS 0x989680 ;  /* 0x009896800000895d */ /* 0x010fea0003900000 */
[----:B------:R-:W4:Y:S02]  /*9ea0*/  @!P0 SYNCS.PHASECHK.TRANS64 P0, [R0+URZ+0x310], R2 ;  /* 0x00031002000085a7 */ /* 0x000f2400080010ff */
[----:B----4-:R-:W-:Y:S05]  /*9eb0*/  @!P0 BRA `(.L_x_129) ;  /* 0xfffffffc00f08947 */ /* 0x010fea000383ffff */
[----:B------:R-:W-:Y:S05]  /*9ec0*/  BRA `(.L_x_277) ;  /* 0xffffffbc00f07947 */ /* 0x000fea000383ffff */
.L_x_132:
[----:B------:R-:W-:Y:S07]  /*9ed0*/  MOV R0, UR6 ;  /* 0x0000000600007c02 */ /* 0x000fee0008000f00 */
.L_x_278:
[----:B--2---:R2:W4:Y:S02]  /*9ee0*/  SYNCS.PHASECHK.TRANS64.TRYWAIT P0, [R0+URZ+0x308], R2 ;  /* 0x00030802000075a7 */ /* 0x00452400080011ff */
[----:B----4-:R-:W-:Y:S05]  /*9ef0*/  @!P0 NANOSLEEP.SYNCS 0x989680 ;  /* 0x009896800000895d */ /* 0x010fea0003900000 */
[----:B------:R-:W4:Y:S02]  /*9f00*/  @!P0 SYNCS.PHASECHK.TRANS64 P0, [R0+URZ+0x308], R2 ;  /* 0x00030802000085a7 */ /* 0x000f2400080010ff */
[----:B----4-:R-:W-:Y:S05]  /*9f10*/  @!P0 BRA `(.L_x_278) ;  /* 0xfffffffc00f08947 */ /* 0x010fea000383ffff */
[----:B------:R-:W-:Y:S05]  /*9f20*/  BRA `(.L_x_131) ;  /* 0xffffffc000d87947 */ /* 0x000fea000383ffff */
.L_x_135:
[----:B------:R-:W-:Y:S07]  /*9f30*/  MOV R0, UR13 ;  /* 0x0000000d00007c02 */ /* 0x000fee0008000f00 */
.L_x_279:
[----:B-1----:R1:W2:Y:S02]  /*9f40*/  SYNCS.PHASECHK.TRANS64.TRYWAIT P2, [R0+URZ+0x2f0], R30 ;  /* 0x0002f01e000075a7 */ /* 0x0022a400080411ff */
[----:B--2---:R-:W-:Y:S05]  /*9f50*/  @!P2 NANOSLEEP.SYNCS 0x989680 ;  /* 0x009896800000a95d */ /* 0x004fea0003900000 */
[----:B------:R-:W2:Y:S02]  /*9f60*/  @!P2 SYNCS.PHASECHK.TRANS64 P2, [R0+URZ+0x2f0], R30 ;  /* 0x0002f01e0000a5a7 */ /* 0x000ea400080410ff */
[----:B--2---:R-:W-:Y:S05]  /*9f70*/  @!P2 BRA `(.L_x_279) ;  /* 0xfffffffc00f0a947 */ /* 0x004fea000383ffff */
[----:B------:R-:W-:Y:S05]  /*9f80*/  BRA `(.L_x_280) ;  /* 0xffffffc400747947 */ /* 0x000fea000383ffff */
.L_x_137:
[----:B------:R-:W-:-:S07]  /*9f90*/  MOV R0, UR4 ;  /* 0x0000000400007c02 */ /* 0x000fce0008000f00 */
.L_x_281:
[----:B-1----:R1:W4:Y:S02]  /*9fa0*/  SYNCS.PHASECHK.TRANS64.TRYWAIT P0, [R0+URZ], R2 ;  /* 0x00000002000075a7 */ /* 0x00232400080011ff */
[----:B----4-:R-:W-:Y:S05]  /*9fb0*/  @!P0 NANOSLEEP.SYNCS 0x989680 ;  /* 0x009896800000895d */ /* 0x010fea0003900000 */
[----:B------:R-:W4:Y:S02]  /*9fc0*/  @!P0 SYNCS.PHASECHK.TRANS64 P0, [R0+URZ], R2 ;  /* 0x00000002000085a7 */ /* 0x000f2400080010ff */
[----:B----4-:R-:W-:Y:S05]  /*9fd0*/  @!P0 BRA `(.L_x_281) ;  /* 0xfffffffc00f08947 */ /* 0x010fea000383ffff */
[----:B------:R-:W-:Y:S05]  /*9fe0*/  BRA `(.L_x_282) ;  /* 0xffffffc800107947 */ /* 0x000fea000383ffff */
.L_x_139:
[----:B--2---:R2:W3:Y:S02]  /*9ff0*/  SYNCS.PHASECHK.TRANS64.TRYWAIT P0, [R0+URZ+0x310], R2 ;  /* 0x00031002000075a7 */ /* 0x0044e400080011ff */
[----:B---3--:R-:W-:Y:S05]  /*a000*/  @!P0 NANOSLEEP.SYNCS 0x989680 ;  /* 0x009896800000895d */ /* 0x008fea0003900000 */
[----:B------:R-:W3:Y:S02]  /*a010*/  @!P0 SYNCS.PHASECHK.TRANS64 P0, [R0+URZ+0x310], R2 ;  /* 0x00031002000085a7 */ /* 0x000ee400080010ff */
[----:B---3--:R-:W-:Y:S05]  /*a020*/  @!P0 BRA `(.L_x_139) ;  /* 0xfffffffc00f08947 */ /* 0x008fea000383ffff */
[----:B------:R-:W-:Y:S05]  /*a030*/  BRA `(.L_x_283) ;  /* 0xffffffc800f47947 */ /* 0x000fea000383ffff */
.L_x_149:
[----:B-1----:R1:W2:Y:S02]  /*a040*/  SYNCS.PHASECHK.TRANS64.TRYWAIT P1, [R3+URZ+0x2e0], R0 ;  /* 0x0002e000030075a7 */ /* 0x0022a400080211ff */
[----:B--2---:R-:W-:Y:S05]  /*a050*/  @!P1 NANOSLEEP.SYNCS 0x989680 ;  /* 0x009896800000995d */ /* 0x004fea0003900000 */
[----:B------:R-:W2:Y:S02]  /*a060*/  @!P1 SYNCS.PHASECHK.TRANS64 P1, [R3+URZ+0x2e0], R0 ;  /* 0x0002e000030095a7 */ /* 0x000ea400080210ff */
[----:B--2---:R-:W-:Y:S05]  /*a070*/  @!P1 BRA `(.L_x_149) ;  /* 0xfffffffc00f09947 */ /* 0x004fea000383ffff */
[----:B------:R-:W-:Y:S05]  /*a080*/  BRA `(.L_x_148) ;  /* 0xffffffd400fc7947 */ /* 0x000fea000383ffff */
.L_x_151:
[----:B------:R1:W1:Y:S02]  /*a090*/  SYNCS.PHASECHK.TRANS64.TRYWAIT P1, [R122+URZ+0x330], R4 ;  /* 0x000330047a0075a7 */ /* 0x00026400080211ff */
[----:B-1----:R-:W-:Y:S05]  /*a0a0*/  @!P1 NANOSLEEP.SYNCS 0x989680 ;  /* 0x009896800000995d */ /* 0x002fea0003900000 */
[----:B------:R-:W1:Y:S02]  /*a0b0*/  @!P1 SYNCS.PHASECHK.TRANS64 P1, [R122+URZ+0x330], R4 ;  /* 0x000330047a0095a7 */ /* 0x000e6400080210ff */
[----:B-1----:R-:W-:Y:S05]  /*a0c0*/  @!P1 BRA `(.L_x_151) ;  /* 0xfffffffc00f09947 */ /* 0x002fea000383ffff */
[----:B------:R-:W-:Y:S05]  /*a0d0*/  BRA `(.L_x_150) ;  /* 0xffffffd800187947 */ /* 0x000fea000383ffff */
        .weak           $__internal_0_$__cuda_sm10x_tcgen05_guardrail_trap_col_being_dealloced_not_returned_by_alloc
        .type           $__internal_0_$__cuda_sm10x_tcgen05_guardrail_trap_col_being_dealloced_not_returned_by_alloc,@function
        .size           $__internal_0_$__cuda_sm10x_tcgen05_guardrail_trap_col_being_dealloced_not_returned_by_alloc,($__internal_1_$__cuda_sm10x_tcgen05_guardrail_trap_phase_invalid_during_alloc - $__internal_0_$__cuda_sm10x_tcgen05_guardrail_trap_col_being_dealloced_not_returned_by_alloc)
$__internal_0_$__cuda_sm10x_tcgen05_guardrail_trap_col_being_dealloced_not_returned_by_alloc:
[----:B------:R-:W-:Y:S05]  /*a0e0*/  BPT.TRAP 0x1 ;  /* 0x000000040000795c */ /* 0x000fea0000300000 */
[----:B------:R-:W-:-:S04]  /*a0f0*/  HFMA2 R3, -RZ, RZ, 0, 0 ;  /* 0x00000000ff037431 */ /* 0x000fc800000001ff */
[----:B------:R-:W-:Y:S05]  /*a100*/  RET.REL.NODEC R2 `(_ZN7cutlass13device_kernelINS_4gemm6kernel13GemmUniversalIN4cute5tupleIJiiiiEEENS1_10collective13CollectiveMmaINS1_35MainloopSm100TmaUmmaWarpSpecializedILi46ELi2ELi4ENS5_IJNS4_1CILi2EEENSA_ILi1EEESC_EEEEENS5_IJNSA_ILi256EEENSA_ILi32EEENSA_ILi16EEEEEENS_10bfloat16_tENS5_IJlSC_lEEESJ_SK_NS4_8TiledMMAINS4_8MMA_AtomIJNS4_26SM100_MMA_F16BF16_2x1SM_SSISJ_SJ_fLi256ELi32ELNS4_4UMMA5MajorE0ELSP_0ELNSO_7ScaleInE0ELSQ_0EEEEEENS4_6LayoutINS5_IJSC_SC_SC_EEENS5_IJNSA_ILi0EEESV_SV_EEEEENS5_IJNS4_10UnderscoreESY_SY_EEEEENS4_18SM100_TMA_2SM_LOADENS4_14ComposedLayoutINS4_7SwizzleILi1ELi4ELi3EEENS4_18smem_ptr_flag_bitsILi16EEENST_INS5_IJNSA_ILi8EEESH_EEENS5_IJSH_SC_EEEEEEEvNS4_8identityES11_S1B_vS1C_EENS_8epilogue10collective18CollectiveEpilogueINS1E_23Sm100TmaWarpSpecializedILi2ELi1ELi32ELb1ELb0EEEJNS5_IJNSA_ILi128EEESG_SH_EEENS5_IJNST_IS1J_SC_EENST_ISG_SC_EEEEESJ_SK_SJ_SK_NS1E_6fusion15FusionCallbacksIS1I_NS1O_17LinearCombinationISJ_fSJ_fLNS_15FloatRoundStyleE2EEES1K_S1N_JEEENS4_5SM1004TMEM4LOAD26SM100_TMEM_LOAD_32dp32b32xENS4_13SM90_TMA_LOADENS12_INS13_ILi2ELi4ELi3EEES16_NST_INS5_IJS17_SG_EEENS5_IJSG_SC_EEEEEEENS4_39AutoVectorizingCopyWithAssumedAlignmentILi128EEENS4_14SM90_TMA_STOREES23_S25_S25_EEEvvEEEEvNT_6ParamsE) ;  /* 0xffffff5c02bc7950 */ /* 0x000fea0003c3ffff */
        .weak           $__internal_1_$__cuda_sm10x_tcgen05_guardrail_trap_phase_invalid_during_alloc
        .type           $__internal_1_$__cuda_sm10x_tcgen05_guardrail_trap_phase_invalid_during_alloc,@function
        .size           $__internal_1_$__cuda_sm10x_tcgen05_guardrail_trap_phase_invalid_during_alloc,($__internal_2_$__cuda_sm10x_tcgen05_guardrail_trap_unallocated_columns_being_dealloced - $__internal_1_$__cuda_sm10x_tcgen05_guardrail_trap_phase_invalid_during_alloc)
$__internal_1_$__cuda_sm10x_tcgen05_guardrail_trap_phase_invalid_during_alloc:
[----:B------:R-:W-:Y:S05]  /*a110*/  BPT.TRAP 0x1 ;  /* 0x000000040000795c */ /* 0x000fea0000300000 */
[----:B------:R-:W-:-:S04]  /*a120*/  MOV R3, 0x0 ;  /* 0x0000000000037802 */ /* 0x000fc80000000f00 */
[----:B------:R-:W-:Y:S05]  /*a130*/  RET.REL.NODEC R2 `(_ZN7cutlass13device_kernelINS_4gemm6kernel13GemmUniversalIN4cute5tupleIJiiiiEEENS1_10collective13CollectiveMmaINS1_35MainloopSm100TmaUmmaWarpSpecializedILi46ELi2ELi4ENS5_IJNS4_1CILi2EEENSA_ILi1EEESC_EEEEENS5_IJNSA_ILi256EEENSA_ILi32EEENSA_ILi16EEEEEENS_10bfloat16_tENS5_IJlSC_lEEESJ_SK_NS4_8TiledMMAINS4_8MMA_AtomIJNS4_26SM100_MMA_F16BF16_2x1SM_SSISJ_SJ_fLi256ELi32ELNS4_4UMMA5MajorE0ELSP_0ELNSO_7ScaleInE0ELSQ_0EEEEEENS4_6LayoutINS5_IJSC_SC_SC_EEENS5_IJNSA_ILi0EEESV_SV_EEEEENS5_IJNS4_10UnderscoreESY_SY_EEEEENS4_18SM100_TMA_2SM_LOADENS4_14ComposedLayoutINS4_7SwizzleILi1ELi4ELi3EEENS4_18smem_ptr_flag_bitsILi16EEENST_INS5_IJNSA_ILi8EEESH_EEENS5_IJSH_SC_EEEEEEEvNS4_8identityES11_S1B_vS1C_EENS_8epilogue10collective18CollectiveEpilogueINS1E_23Sm100TmaWarpSpecializedILi2ELi1ELi32ELb1ELb0EEEJNS5_IJNSA_ILi128EEESG_SH_EEENS5_IJNST_IS1J_SC_EENST_ISG_SC_EEEEESJ_SK_SJ_SK_NS1E_6fusion15FusionCallbacksIS1I_NS1O_17LinearCombinationISJ_fSJ_fLNS_15FloatRoundStyleE2EEES1K_S1N_JEEENS4_5SM1004TMEM4LOAD26SM100_TMEM_LOAD_32dp32b32xENS4_13SM90_TMA_LOADENS12_INS13_ILi2ELi4ELi3EEES16_NST_INS5_IJS17_SG_EEENS5_IJSG_SC_EEEEEEENS4_39AutoVectorizingCopyWithAssumedAlignmentILi128EEENS4_14SM90_TMA_STOREES23_S25_S25_EEEvvEEEEvNT_6ParamsE) ;  /* 0xffffff5c02b07950 */ /* 0x000fea0003c3ffff */
        .weak           $__internal_2_$__cuda_sm10x_tcgen05_guardrail_trap_unallocated_columns_being_dealloced
        .type           $__internal_2_$__cuda_sm10x_tcgen05_guardrail_trap_unallocated_columns_being_dealloced,@function
        .size           $__internal_2_$__cuda_sm10x_tcgen05_guardrail_trap_unallocated_columns_being_dealloced,(.L_x_285 - $__internal_2_$__cuda_sm10x_tcgen05_guardrail_trap_unallocated_columns_being_dealloced)
$__internal_2_$__cuda_sm10x_tcgen05_guardrail_trap_unallocated_columns_being_dealloced:
[----:B------:R-:W-:Y:S05]  /*a140*/  BPT.TRAP 0x1 ;  /* 0x000000040000795c */ /* 0x000fea0000300000 */
[----:B------:R-:W-:-:S04]  /*a150*/  HFMA2 R3, -RZ, RZ, 0, 0 ;  /* 0x00000000ff037431 */ /* 0x000fc800000001ff */
[----:B------:R-:W-:Y:S05]  /*a160*/  RET.REL.NODEC R2 `(_ZN7cutlass13device_kernelINS_4gemm6kernel13GemmUniversalIN4cute5tupleIJiiiiEEENS1_10collective13CollectiveMmaINS1_35MainloopSm100TmaUmmaWarpSpecializedILi46ELi2ELi4ENS5_IJNS4_1CILi2EEENSA_ILi1EEESC_EEEEENS5_IJNSA_ILi256EEENSA_ILi32EEENSA_ILi16EEEEEENS_10bfloat16_tENS5_IJlSC_lEEESJ_SK_NS4_8TiledMMAINS4_8MMA_AtomIJNS4_26SM100_MMA_F16BF16_2x1SM_SSISJ_SJ_fLi256ELi32ELNS4_4UMMA5MajorE0ELSP_0ELNSO_7ScaleInE0ELSQ_0EEEEEENS4_6LayoutINS5_IJSC_SC_SC_EEENS5_IJNSA_ILi0EEESV_SV_EEEEENS5_IJNS4_10UnderscoreESY_SY_EEEEENS4_18SM100_TMA_2SM_LOADENS4_14ComposedLayoutINS4_7SwizzleILi1ELi4ELi3EEENS4_18smem_ptr_flag_bitsILi16EEENST_INS5_IJNSA_ILi8EEESH_EEENS5_IJSH_SC_EEEEEEEvNS4_8identityES11_S1B_vS1C_EENS_8epilogue10collective18CollectiveEpilogueINS1E_23Sm100TmaWarpSpecializedILi2ELi1ELi32ELb1ELb0EEEJNS5_IJNSA_ILi128EEESG_SH_EEENS5_IJNST_IS1J_SC_EENST_ISG_SC_EEEEESJ_SK_SJ_SK_NS1E_6fusion15FusionCallbacksIS1I_NS1O_17LinearCombinationISJ_fSJ_fLNS_15FloatRoundStyleE2EEES1K_S1N_JEEENS4_5SM1004TMEM4LOAD26SM100_TMEM_LOAD_32dp32b32xENS4_13SM90_TMA_LOADENS12_INS13_ILi2ELi4ELi3EEES16_NST_INS5_IJS17_SG_EEENS5_IJSG_SC_EEEEEEENS4_39AutoVectorizingCopyWithAssumedAlignmentILi128EEENS4_14SM90_TMA_STOREES23_S25_S25_EEEvvEEEEvNT_6ParamsE) ;  /* 0xffffff5c02a47950 */ /* 0x000fea0003c3ffff */
.L_x_284:
[----:B------:R-:W-:-:S00]  /*a170*/  BRA `(.L_x_284) ;  /* 0xfffffffc00fc7947 */ /* 0x000fc0000383ffff */
[----:B------:R-:W-:-:S00]  /*a180*/  NOP ;  /* 0x0000000000007918 */ /* 0x000fc00000000000 */
[----:B------:R-:W-:-:S00]  /*a190*/  NOP ;  /* 0x0000000000007918 */ /* 0x000fc00000000000 */
[----:B------:R-:W-:-:S00]  /*a1a0*/  NOP ;  /* 0x0000000000007918 */ /* 0x000fc00000000000 */
[----:B------:R-:W-:-:S00]  /*a1b0*/  NOP ;  /* 0x0000000000007918 */ /* 0x000fc00000000000 */
[----:B------:R-:W-:-:S00]  /*a1c0*/  NOP ;  /* 0x0000000000007918 */ /* 0x000fc00000000000 */
[----:B------:R-:W-:-:S00]  /*a1d0*/  NOP ;  /* 0x0000000000007918 */ /* 0x000fc00000000000 */
[----:B------:R-:W-:-:S00]  /*a1e0*/  NOP ;  /* 0x0000000000007918 */ /* 0x000fc00000000000 */
[----:B------:R-:W-:-:S00]  /*a1f0*/  NOP ;  /* 0x0000000000007918 */ /* 0x000fc00000000000 */
.L_x_285:


//--------------------- .nv.global.init           --------------------------
	.section	.nv.global.init,"aw",@progbits
.nv.global.init:
	.type		$str$27,@object
	.size		$str$27,($str$28 - $str$27)
$str$27:
        /*0000*/ 	.byte	0x28, 0x61, 0x64, 0x64, 0x72, 0x65, 0x73, 0x73, 0x20, 0x26, 0x20, 0x6d, 0x61, 0x73, 0x6b, 0x29
        /*0010*/ 	.byte	0x20, 0x3d, 0x3d, 0x20, 0x30, 0x00
	.type		$str$28,@object
	.size		$str$28,($str$26 - $str$28)
$str$28:
        /*0016*/ 	.byte	0x2f, 0x74, 0x6d, 0x70, 0x2f, 0x63, 0x75, 0x74, 0x6c, 0x61, 0x73, 0x73, 0x5f, 0x73, 0x77, 0x65
        /*0026*/ 	.byte	0x65, 0x70, 0x5f, 0x73, 0x72, 0x63, 0x2f, 0x69, 0x6e, 0x63, 0x6c, 0x75, 0x64, 0x65, 0x2f, 0x63
        /*0036*/ 	.byte	0x75, 0x74, 0x65, 0x2f, 0x70, 0x6f, 0x69, 0x6e, 0x74, 0x65, 0x72, 0x5f, 0x66, 0x6c, 0x61, 0x67
        /*0046*/ 	.byte	0x67, 0x65, 0x64, 0x2e, 0x68, 0x70, 0x70, 0x00
	.type		$str$26,@object
	.size		$str$26,($str$25 - $str$26)
$str$26:
        /*004e*/ 	.byte	0x2f, 0x74, 0x6d, 0x70, 0x2f, 0x63, 0x75, 0x74, 0x6c, 0x61, 0x73, 0x73, 0x5f, 0x73, 0x77, 0x65
        /*005e*/ 	.byte	0x65, 0x70, 0x5f, 0x73, 0x72, 0x63, 0x2f, 0x69, 0x6e, 0x63, 0x6c, 0x75, 0x64, 0x65, 0x2f, 0x63
        /*006e*/ 	.byte	0x75, 0x74, 0x65, 0x2f, 0x61, 0x74, 0x6f, 0x6d, 0x2f, 0x63, 0x6f, 0x70, 0x79, 0x5f, 0x74, 0x72
        /*007e*/ 	.byte	0x61, 0x69, 0x74, 0x73, 0x5f, 0x73, 0x6d, 0x31, 0x30, 0x30, 0x2e, 0x68, 0x70, 0x70, 0x00
	.type		$str$25,@object
	.size		$str$25,(__unnamed_1 - $str$25)
$str$25:
        /*008d*/ 	.byte	0x28, 0x28, 0x75, 0x69, 0x6e, 0x74, 0x33, 0x32, 0x5f, 0x74, 0x28, 0x74, 0x68, 0x72, 0x65, 0x61
        /*009d*/ 	.byte	0x64, 0x49, 0x64, 0x78, 0x2e, 0x78, 0x29, 0x20, 0x2f, 0x20, 0x33, 0x32, 0x29, 0x20, 0x25, 0x20
        /*00ad*/ 	.byte	0x34, 0x29, 0x20, 0x3d, 0x3d, 0x20, 0x28, 0x28, 0x28, 0x74, 0x6d, 0x65, 0x6d, 0x5f, 0x61, 0x64
        /*00bd*/ 	.byte	0x64, 0x72, 0x20, 0x3e, 0x3e, 0x20, 0x31, 0x36, 0x29, 0x20, 0x2f, 0x20, 0x33, 0x32, 0x29, 0x20
        /*00cd*/ 	.byte	0x25, 0x20, 0x34, 0x29, 0x00
	.type		__unnamed_1,@object
	.size		__unnamed_1,(__unnamed_2 - __unnamed_1)
__unnamed_1:
        /*00d2*/ 	.byte	0x61, 0x75, 0x74, 0x6f, 0x20, 0x63, 0x75, 0x74, 0x65, 0x3a, 0x3a, 0x61, 0x73, 0x5f, 0x70, 0x6f
        /* <DEDUP_REMOVED lines=24> */
        /*0262*/ 	.byte	0x34, 0x30, 0x39, 0x36, 0x3e, 0x3e, 0x3e, 0x3e, 0x5d, 0x00
	.type		__unnamed_2,@object
	.size		__unnamed_2,(.L_2 - __unnamed_2)
__unnamed_2:
        /* <DEDUP_REMOVED lines=42> */
        /*050c*/ 	.byte	0x3e, 0x3e, 0x5d, 0x00
.L_2:


//--------------------- .nv.shared._ZN7cutlass13device_kernelINS_4gemm6kernel13GemmUniversalIN4cute5tupleIJiiiiEEENS1_10collective13CollectiveMmaINS1_35MainloopSm100TmaUmmaWarpSpecializedILi46ELi2ELi4ENS5_IJNS4_1CILi2EEENSA_ILi1EEESC_EEEEENS5_IJNSA_ILi256EEENSA_ILi32EEENSA_ILi16EEEEEENS_10bfloat16_tENS5_IJlSC_lEEESJ_SK_NS4_8TiledMMAINS4_8MMA_AtomIJNS4_26SM100_MMA_F16BF16_2x1SM_SSISJ_SJ_fLi256ELi32ELNS4_4UMMA5MajorE0ELSP_0ELNSO_7ScaleInE0ELSQ_0EEEEEENS4_6LayoutINS5_IJSC_SC_SC_EEENS5_IJNSA_ILi0EEESV_SV_EEEEENS5_IJNS4_10UnderscoreESY_SY_EEEEENS4_18SM100_TMA_2SM_LOADENS4_14ComposedLayoutINS4_7SwizzleILi1ELi4ELi3EEENS4_18smem_ptr_flag_bitsILi16EEENST_INS5_IJNSA_ILi8EEESH_EEENS5_IJSH_SC_EEEEEEEvNS4_8identityES11_S1B_vS1C_EENS_8epilogue10collective18CollectiveEpilogueINS1E_23Sm100TmaWarpSpecializedILi2ELi1ELi32ELb1ELb0EEEJNS5_IJNSA_ILi128EEESG_SH_EEENS5_IJNST_IS1J_SC_EENST_ISG_SC_EEEEESJ_SK_SJ_SK_NS1E_6fusion15FusionCallbacksIS1I_NS1O_17LinearCombinationISJ_fSJ_fLNS_15FloatRoundStyleE2EEES1K_S1N_JEEENS4_5SM1004TMEM4LOAD26SM100_TMEM_LOAD_32dp32b32xENS4_13SM90_TMA_LOADENS12_INS13_ILi2ELi4ELi3EEES16_NST_INS5_IJS17_SG_EEENS5_IJSG_SC_EEEEEEENS4_39AutoVectorizingCopyWithAssumedAlignmentILi128EEENS4_14SM90_TMA_STOREES23_S25_S25_EEEvvEEEEvNT_6ParamsE --------------------------
	.section	.nv.shared._ZN7cutlass13device_kernelINS_4gemm6kernel13GemmUniversalIN4cute5tupleIJiiiiEEENS1_10collective13CollectiveMmaINS1_35MainloopSm100TmaUmmaWarpSpecializedILi46ELi2ELi4ENS5_IJNS4_1CILi2EEENSA_ILi1EEESC_EEEEENS5_IJNSA_ILi256EEENSA_ILi32EEENSA_ILi16EEEEEENS_10bfloat16_tENS5_IJlSC_lEEESJ_SK_NS4_8TiledMMAINS4_8MMA_AtomIJNS4_26SM100_MMA_F16BF16_2x1SM_SSISJ_SJ_fLi256ELi32ELNS4_4UMMA5MajorE0ELSP_0ELNSO_7ScaleInE0ELSQ_0EEEEEENS4_6LayoutINS5_IJSC_SC_SC_EEENS5_IJNSA_ILi0EEESV_SV_EEEEENS5_IJNS4_10UnderscoreESY_SY_EEEEENS4_18SM100_TMA_2SM_LOADENS4_14ComposedLayoutINS4_7SwizzleILi1ELi4ELi3EEENS4_18smem_ptr_flag_bitsILi16EEENST_INS5_IJNSA_ILi8EEESH_EEENS5_IJSH_SC_EEEEEEEvNS4_8identityES11_S1B_vS1C_EENS_8epilogue10collective18CollectiveEpilogueINS1E_23Sm100TmaWarpSpecializedILi2ELi1ELi32ELb1ELb0EEEJNS5_IJNSA_ILi128EEESG_SH_EEENS5_IJNST_IS1J_SC_EENST_ISG_SC_EEEEESJ_SK_SJ_SK_NS1E_6fusion15FusionCallbacksIS1I_NS1O_17LinearCombinationISJ_fSJ_fLNS_15FloatRoundStyleE2EEES1K_S1N_JEEENS4_5SM1004TMEM4LOAD26SM100_TMEM_LOAD_32dp32b32xENS4_13SM90_TMA_LOADENS12_INS13_ILi2ELi4ELi3EEES16_NST_INS5_IJS17_SG_EEENS5_IJSG_SC_EEEEEEENS4_39AutoVectorizingCopyWithAssumedAlignmentILi128EEENS4_14SM90_TMA_STOREES23_S25_S25_EEEvvEEEEvNT_6ParamsE,"aw",@nobits
	.sectionflags	@""
	.align	16
	.zero		1024


//--------------------- .nv.shared.reserved.0     --------------------------
	.section	.nv.shared.reserved.0,"aw",@nobits
	.weak		__nv_reservedSMEM_offset_0_alias
	.size		__nv_reservedSMEM_offset_0_alias, 0, 64
	.other		__nv_reservedSMEM_offset_0_alias,@"STO_CUDA_RESERVED_SHARED STV_DEFAULT"
__nv_reservedSMEM_offset_0_alias:
	.zero		0
.nv.shared.reserved.0:
	.zero		64
	.weak		__nv_reservedSMEM_tcgen05_partition
	.type		__nv_reservedSMEM_tcgen05_partition,@object
	.size		__nv_reservedSMEM_tcgen05_partition,(.L_0 - __nv_reservedSMEM_tcgen05_partition)
__nv_reservedSMEM_tcgen05_partition:
	.zero		32
.L_0:


//--------------------- .nv.global                --------------------------
	.section	.nv.global,"aw",@nobits
.nv.global:
	.type		_ZN40_INTERNAL_5ec6abed_4_k_cu_6613a17a_115254cute1_E,@object
	.size		_ZN40_INTERNAL_5ec6abed_4_k_cu_6613a17a_115254cute1_E,(_ZN40_INTERNAL_5ec6abed_4_k_cu_6613a17a_115254cuda3std3__45__cpo6cbeginE - _ZN40_INTERNAL_5ec6abed_4_k_cu_6613a17a_115254cute1_E)
_ZN40_INTERNAL_5ec6abed_4_k_cu_6613a17a_115254cute1_E:
	.zero		1
	.type		_ZN40_INTERNAL_5ec6abed_4_k_cu_6613a17a_115254cuda3std3__45__cpo6cbeginE,@object
	.size		_ZN40_INTERNAL_5ec6abed_4_k_cu_6613a17a_115254cuda3std3__45__cpo6cbeginE,(_ZN40_INTERNAL_5ec6abed_4_k_cu_6613a17a_115254cuda3std3__48in_placeE - _ZN40_INTERNAL_5ec6abed_4_k_cu_6613a17a_115254cuda3std3__45__cpo6cbeginE)
_ZN40_INTERNAL_5ec6abed_4_k_cu_6613a17a_115254cuda3std3__45__cpo6cbeginE:
	.zero		1
	.type		_ZN40_INTERNAL_5ec6abed_4_k_cu_6613a17a_115254cuda3std3__48in_placeE,@object
	.size		_ZN40_INTERNAL_5ec6abed_4_k_cu_6613a17a_115254cuda3std3__48in_placeE,(_ZN40_INTERNAL_5ec6abed_4_k_cu_6613a17a_115254cuda3std6ranges3__45__cpo9iter_moveE - _ZN40_INTERNAL_5ec6abed_4_k_cu_6613a17a_115254cuda3std3__48in_placeE)
_ZN40_INTERNAL_5ec6abed_4_k_cu_6613a17a_115254cuda3std3__48in_placeE:
	.zero		1
	.type		_ZN40_INTERNAL_5ec6abed_4_k_cu_6613a17a_115254cuda3std6ranges3__45__cpo9iter_moveE,@object
	.size		_ZN40_INTERNAL_5ec6abed_4_k_cu_6613a17a_115254cuda3std6ranges3__45__cpo9iter_moveE,(_ZN40_INTERNAL_5ec6abed_4_k_cu_6613a17a_115254cuda3std3__45__cpo5beginE - _ZN40_INTERNAL_5ec6abed_4_k_cu_6613a17a_115254cuda3std6ranges3__45__cpo9iter_moveE)
_ZN40_INTERNAL_5ec6abed_4_k_cu_6613a17a_115254cuda3std6ranges3__45__cpo9iter_moveE:
	.zero		1
	.type		_ZN40_INTERNAL_5ec6abed_4_k_cu_6613a17a_115254cuda3std3__45__cpo5beginE,@object
	.size		_ZN40_INTERNAL_5ec6abed_4_k_cu_6613a17a_115254cuda3std3__45__cpo5beginE,(_ZN40_INTERNAL_5ec6abed_4_k_cu_6613a17a_115254cuda3std3__442_GLOBAL__N__5ec6abed_4_k_cu_6613a17a_115256ignoreE - _ZN40_INTERNAL_5ec6abed_4_k_cu_6613a17a_115254cuda3std3__45__cpo5beginE)
_ZN40_INTERNAL_5ec6abed_4_k_cu_6613a17a_115254cuda3std3__45__cpo5beginE:
	.zero		1
	.type		_ZN40_INTERNAL_5ec6abed_4_k_cu_6613a17a_115254cuda3std3__442_GLOBAL__N__5ec6abed_4_k_cu_6613a17a_115256ignoreE,@object
	.size		_ZN40_INTERNAL_5ec6abed_4_k_cu_6613a17a_115254cuda3std3__442_GLOBAL__N__5ec6abed_4_k_cu_6613a17a_115256ignoreE,(_ZN40_INTERNAL_5ec6abed_4_k_cu_6613a17a_115254cute7productE - _ZN40_INTERNAL_5ec6abed_4_k_cu_6613a17a_115254cuda3std3__442_GLOBAL__N__5ec6abed_4_k_cu_6613a17a_115256ignoreE)
_ZN40_INTERNAL_5ec6abed_4_k_cu_6613a17a_115254cuda3std3__442_GLOBAL__N__5ec6abed_4_k_cu_6613a17a_115256ignoreE:
	.zero		1
	.type		_ZN40_INTERNAL_5ec6abed_4_k_cu_6613a17a_115254cute7productE,@object
	.size		_ZN40_INTERNAL_5ec6abed_4_k_cu_6613a17a_115254cute7productE,(_ZN40_INTERNAL_5ec6abed_4_k_cu_6613a17a_115254cuda3std3__45__cpo3endE - _ZN40_INTERNAL_5ec6abed_4_k_cu_6613a17a_115254cute7productE)
_ZN40_INTERNAL_5ec6abed_4_k_cu_6613a17a_115254cute7productE:
	.zero		1
	.type		_ZN40_INTERNAL_5ec6abed_4_k_cu_6613a17a_115254cuda3std3__45__cpo3endE,@object
	.size		_ZN40_INTERNAL_5ec6abed_4_k_cu_6613a17a_115254cuda3std3__45__cpo3endE,(_ZN40_INTERNAL_5ec6abed_4_k_cu_6613a17a_115254cuda3std3__419piecewise_constructE - _ZN40_INTERNAL_5ec6abed_4_k_cu_6613a17a_115254cuda3std3__45__cpo3endE)
_ZN40_INTERNAL_5ec6abed_4_k_cu_6613a17a_115254cuda3std3__45__cpo3endE:
	.zero		1
	.type		_ZN40_INTERNAL_5ec6abed_4_k_cu_6613a17a_115254cuda3std3__419piecewise_constructE,@object
	.size		_ZN40_INTERNAL_5ec6abed_4_k_cu_6613a17a_115254cuda3std3__419piecewise_constructE,(_ZN40_INTERNAL_5ec6abed_4_k_cu_6613a17a_115254cuda3std3__45__cpo4cendE - _ZN40_INTERNAL_5ec6abed_4_k_cu_6613a17a_115254cuda3std3__419piecewise_constructE)
_ZN40_INTERNAL_5ec6abed_4_k_cu_6613a17a_115254cuda3std3__419piecewise_constructE:
	.zero		1
	.type		_ZN40_INTERNAL_5ec6abed_4_k_cu_6613a17a_115254cuda3std3__45__cpo4cendE,@object
	.size		_ZN40_INTERNAL_5ec6abed_4_k_cu_6613a17a_115254cuda3std3__45__cpo4cendE,(_ZN40_INTERNAL_5ec6abed_4_k_cu_6613a17a_115254cuda3std6ranges3__45__cpo4swapE - _ZN40_INTERNAL_5ec6abed_4_k_cu_6613a17a_115254cuda3std3__45__cpo4cendE)
_ZN40_INTERNAL_5ec6abed_4_k_cu_6613a17a_115254cuda3std3__45__cpo4cendE:
	.zero		1
	.type		_ZN40_INTERNAL_5ec6abed_4_k_cu_6613a17a_115254cuda3std6ranges3__45__cpo4swapE,@object
	.size		_ZN40_INTERNAL_5ec6abed_4_k_cu_6613a17a_115254cuda3std6ranges3__45__cpo4swapE,(.L_10 - _ZN40_INTERNAL_5ec6abed_4_k_cu_6613a17a_115254cuda3std6ranges3__45__cpo4swapE)
_ZN40_INTERNAL_5ec6abed_4_k_cu_6613a17a_115254cuda3std6ranges3__45__cpo4swapE:
	.zero		1
.L_10:


//--------------------- .nv.constant0._ZN7cutlass13device_kernelINS_4gemm6kernel13GemmUniversalIN4cute5tupleIJiiiiEEENS1_10collective13CollectiveMmaINS1_35MainloopSm100TmaUmmaWarpSpecializedILi46ELi2ELi4ENS5_IJNS4_1CILi2EEENSA_ILi1EEESC_EEEEENS5_IJNSA_ILi256EEENSA_ILi32EEENSA_ILi16EEEEEENS_10bfloat16_tENS5_IJlSC_lEEESJ_SK_NS4_8TiledMMAINS4_8MMA_AtomIJNS4_26SM100_MMA_F16BF16_2x1SM_SSISJ_SJ_fLi256ELi32ELNS4_4UMMA5MajorE0ELSP_0ELNSO_7ScaleInE0ELSQ_0EEEEEENS4_6LayoutINS5_IJSC_SC_SC_EEENS5_IJNSA_ILi0EEESV_SV_EEEEENS5_IJNS4_10UnderscoreESY_SY_EEEEENS4_18SM100_TMA_2SM_LOADENS4_14ComposedLayoutINS4_7SwizzleILi1ELi4ELi3EEENS4_18smem_ptr_flag_bitsILi16EEENST_INS5_IJNSA_ILi8EEESH_EEENS5_IJSH_SC_EEEEEEEvNS4_8identityES11_S1B_vS1C_EENS_8epilogue10collective18CollectiveEpilogueINS1E_23Sm100TmaWarpSpecializedILi2ELi1ELi32ELb1ELb0EEEJNS5_IJNSA_ILi128EEESG_SH_EEENS5_IJNST_IS1J_SC_EENST_ISG_SC_EEEEESJ_SK_SJ_SK_NS1E_6fusion15FusionCallbacksIS1I_NS1O_17LinearCombinationISJ_fSJ_fLNS_15FloatRoundStyleE2EEES1K_S1N_JEEENS4_5SM1004TMEM4LOAD26SM100_TMEM_LOAD_32dp32b32xENS4_13SM90_TMA_LOADENS12_INS13_ILi2ELi4ELi3EEES16_NST_INS5_IJS17_SG_EEENS5_IJSG_SC_EEEEEEENS4_39AutoVectorizingCopyWithAssumedAlignmentILi128EEENS4_14SM90_TMA_STOREES23_S25_S25_EEEvvEEEEvNT_6ParamsE --------------------------
	.section	.nv.constant0._ZN7cutlass13device_kernelINS_4gemm6kernel13GemmUniversalIN4cute5tupleIJiiiiEEENS1_10collective13CollectiveMmaINS1_35MainloopSm100TmaUmmaWarpSpecializedILi46ELi2ELi4ENS5_IJNS4_1CILi2EEENSA_ILi1EEESC_EEEEENS5_IJNSA_ILi256EEENSA_ILi32EEENSA_ILi16EEEEEENS_10bfloat16_tENS5_IJlSC_lEEESJ_SK_NS4_8TiledMMAINS4_8MMA_AtomIJNS4_26SM100_MMA_F16BF16_2x1SM_SSISJ_SJ_fLi256ELi32ELNS4_4UMMA5MajorE0ELSP_0ELNSO_7ScaleInE0ELSQ_0EEEEEENS4_6LayoutINS5_IJSC_SC_SC_EEENS5_IJNSA_ILi0EEESV_SV_EEEEENS5_IJNS4_10UnderscoreESY_SY_EEEEENS4_18SM100_TMA_2SM_LOADENS4_14ComposedLayoutINS4_7SwizzleILi1ELi4ELi3EEENS4_18smem_ptr_flag_bitsILi16EEENST_INS5_IJNSA_ILi8EEESH_EEENS5_IJSH_SC_EEEEEEEvNS4_8identityES11_S1B_vS1C_EENS_8epilogue10collective18CollectiveEpilogueINS1E_23Sm100TmaWarpSpecializedILi2ELi1ELi32ELb1ELb0EEEJNS5_IJNSA_ILi128EEESG_SH_EEENS5_IJNST_IS1J_SC_EENST_ISG_SC_EEEEESJ_SK_SJ_SK_NS1E_6fusion15FusionCallbacksIS1I_NS1O_17LinearCombinationISJ_fSJ_fLNS_15FloatRoundStyleE2EEES1K_S1N_JEEENS4_5SM1004TMEM4LOAD26SM100_TMEM_LOAD_32dp32b32xENS4_13SM90_TMA_LOADENS12_INS13_ILi2ELi4ELi3EEES16_NST_INS5_IJS17_SG_EEENS5_IJSG_SC_EEEEEEENS4_39AutoVectorizingCopyWithAssumedAlignmentILi128EEENS4_14SM90_TMA_STOREES23_S25_S25_EEEvvEEEEvNT_6ParamsE,"a",@progbits
	.sectionflags	@""
	.align	4
.nv.constant0._ZN7cutlass13device_kernelINS_4gemm6kernel13GemmUniversalIN4cute5tupleIJiiiiEEENS1_10collective13CollectiveMmaINS1_35MainloopSm100TmaUmmaWarpSpecializedILi46ELi2ELi4ENS5_IJNS4_1CILi2EEENSA_ILi1EEESC_EEEEENS5_IJNSA_ILi256EEENSA_ILi32EEENSA_ILi16EEEEEENS_10bfloat16_tENS5_IJlSC_lEEESJ_SK_NS4_8TiledMMAINS4_8MMA_AtomIJNS4_26SM100_MMA_F16BF16_2x1SM_SSISJ_SJ_fLi256ELi32ELNS4_4UMMA5MajorE0ELSP_0ELNSO_7ScaleInE0ELSQ_0EEEEEENS4_6LayoutINS5_IJSC_SC_SC_EEENS5_IJNSA_ILi0EEESV_SV_EEEEENS5_IJNS4_10UnderscoreESY_SY_EEEEENS4_18SM100_TMA_2SM_LOADENS4_14ComposedLayoutINS4_7SwizzleILi1ELi4ELi3EEENS4_18smem_ptr_flag_bitsILi16EEENST_INS5_IJNSA_ILi8EEESH_EEENS5_IJSH_SC_EEEEEEEvNS4_8identityES11_S1B_vS1C_EENS_8epilogue10collective18CollectiveEpilogueINS1E_23Sm100TmaWarpSpecializedILi2ELi1ELi32ELb1ELb0EEEJNS5_IJNSA_ILi128EEESG_SH_EEENS5_IJNST_IS1J_SC_EENST_ISG_SC_EEEEESJ_SK_SJ_SK_NS1E_6fusion15FusionCallbacksIS1I_NS1O_17LinearCombinationISJ_fSJ_fLNS_15FloatRoundStyleE2EEES1K_S1N_JEEENS4_5SM1004TMEM4LOAD26SM100_TMEM_LOAD_32dp32b32xENS4_13SM90_TMA_LOADENS12_INS13_ILi2ELi4ELi3EEES16_NST_INS5_IJS17_SG_EEENS5_IJSG_SC_EEEEEEENS4_39AutoVectorizingCopyWithAssumedAlignmentILi128EEENS4_14SM90_TMA_STOREES23_S25_S25_EEEvvEEEEvNT_6ParamsE:
	.zero		2944


//--------------------- SYMBOLS --------------------------

	.type		.nv.reservedSmem.offset0,@object
	.size		.nv.reservedSmem.offset0,0x4
	.type		.nv.reservedSmem.cap,@object
	.size		.nv.reservedSmem.cap,0x4
	.type		__assertfail,@function
